//
// Generated by NVIDIA NVVM Compiler
//
// Compiler Build ID: CL-36424714
// Cuda compilation tools, release 13.0, V13.0.88
// Based on NVVM 20.0.0
//

.version 9.0
.target sm_100
.address_size 64

	// .globl	_Z16initializeMatrixPfi
.global .align 4 .b8 precalc_xorwow_matrix[102400];
.global .align 4 .b8 precalc_xorwow_offset_matrix[102400];
.global .align 4 .b8 mrg32k3aM1[2304];
.global .align 4 .b8 mrg32k3aM2[2304];
.global .align 4 .b8 mrg32k3aM1SubSeq[2016];
.global .align 4 .b8 mrg32k3aM2SubSeq[2016];
.global .align 4 .b8 mrg32k3aM1Seq[2304];
.global .align 4 .b8 mrg32k3aM2Seq[2304];
.const .align 8 .b8 __cr_lgamma_table[72];

.visible .entry _Z16initializeMatrixPfi(
	.param .u64 .ptr .align 1 _Z16initializeMatrixPfi_param_0,
	.param .u32 _Z16initializeMatrixPfi_param_1
)
{
	.reg .pred 	%p<2>;
	.reg .b32 	%r<89>;
	.reg .b32 	%f<3>;
	.reg .b64 	%rd<5>;

	ld.param.u64 	%rd1, [_Z16initializeMatrixPfi_param_0];
	ld.param.u32 	%r5, [_Z16initializeMatrixPfi_param_1];
	mov.u32 	%r6, %ctaid.x;
	mov.u32 	%r7, %ntid.x;
	mov.u32 	%r8, %tid.x;
	mad.lo.s32 	%r1, %r6, %r7, %r8;
	mov.u32 	%r9, %ctaid.y;
	mov.u32 	%r10, %ntid.y;
	mov.u32 	%r11, %tid.y;
	mad.lo.s32 	%r12, %r9, %r10, %r11;
	mov.u32 	%r13, %ctaid.z;
	mov.u32 	%r14, %ntid.z;
	mov.u32 	%r15, %tid.z;
	mad.lo.s32 	%r3, %r13, %r14, %r15;
	max.s32 	%r16, %r1, %r12;
	max.s32 	%r17, %r3, %r16;
	setp.ge.s32 	%p1, %r17, %r5;
	@%p1 bra 	$L__BB0_2;
	cvta.to.global.u64 	%rd2, %rd1;
	mad.lo.s32 	%r18, %r5, %r3, %r12;
	mad.lo.s32 	%r19, %r18, %r5, %r1;
	shr.s32 	%r20, %r19, 31;
	mov.b32 	%r21, 0;
	mov.b32 	%r22, -766435501;
	mul.hi.u32 	%r23, %r22, %r21;
	mov.b32 	%r24, -845247145;
	mul.hi.u32 	%r25, %r24, %r19;
	mul.lo.s32 	%r26, %r19, -845247145;
	xor.b32  	%r27, %r20, %r23;
	mul.hi.u32 	%r28, %r22, %r25;
	mul.lo.s32 	%r29, %r25, -766435501;
	mul.hi.u32 	%r30, %r24, %r27;
	mul.lo.s32 	%r31, %r27, -845247145;
	xor.b32  	%r32, %r26, %r30;
	xor.b32  	%r33, %r32, -1640531527;
	xor.b32  	%r34, %r28, -1150833019;
	mul.hi.u32 	%r35, %r22, %r33;
	mul.lo.s32 	%r36, %r33, -766435501;
	mul.hi.u32 	%r37, %r24, %r34;
	mul.lo.s32 	%r38, %r34, -845247145;
	xor.b32  	%r39, %r31, %r37;
	xor.b32  	%r40, %r39, 1013904242;
	xor.b32  	%r41, %r29, %r35;
	xor.b32  	%r42, %r41, 1993301258;
	mul.hi.u32 	%r43, %r22, %r40;
	mul.lo.s32 	%r44, %r40, -766435501;
	mul.hi.u32 	%r45, %r24, %r42;
	mul.lo.s32 	%r46, %r42, -845247145;
	xor.b32  	%r47, %r38, %r45;
	xor.b32  	%r48, %r47, -626627285;
	xor.b32  	%r49, %r36, %r43;
	xor.b32  	%r50, %r49, 842468239;
	mul.hi.u32 	%r51, %r22, %r48;
	mul.lo.s32 	%r52, %r48, -766435501;
	mul.hi.u32 	%r53, %r24, %r50;
	mul.lo.s32 	%r54, %r50, -845247145;
	xor.b32  	%r55, %r46, %r53;
	xor.b32  	%r56, %r55, 2027808484;
	xor.b32  	%r57, %r44, %r51;
	xor.b32  	%r58, %r57, -308364780;
	mul.hi.u32 	%r59, %r22, %r56;
	mul.lo.s32 	%r60, %r56, -766435501;
	mul.hi.u32 	%r61, %r24, %r58;
	mul.lo.s32 	%r62, %r58, -845247145;
	xor.b32  	%r63, %r54, %r61;
	xor.b32  	%r64, %r63, 387276957;
	xor.b32  	%r65, %r52, %r59;
	xor.b32  	%r66, %r65, -1459197799;
	mul.hi.u32 	%r67, %r22, %r64;
	mul.lo.s32 	%r68, %r64, -766435501;
	mul.hi.u32 	%r69, %r24, %r66;
	mul.lo.s32 	%r70, %r66, -845247145;
	xor.b32  	%r71, %r62, %r69;
	xor.b32  	%r72, %r71, -1253254570;
	xor.b32  	%r73, %r60, %r67;
	xor.b32  	%r74, %r73, 1684936478;
	mul.hi.u32 	%r75, %r22, %r72;
	mul.lo.s32 	%r76, %r72, -766435501;
	mul.hi.u32 	%r77, %r24, %r74;
	xor.b32  	%r78, %r70, %r77;
	xor.b32  	%r79, %r78, 1401181199;
	xor.b32  	%r80, %r68, %r75;
	xor.b32  	%r81, %r80, 534103459;
	mul.hi.u32 	%r82, %r22, %r79;
	mul.lo.s32 	%r83, %r81, -845247145;
	xor.b32  	%r84, %r76, %r82;
	xor.b32  	%r85, %r84, -616729560;
	mul.hi.u32 	%r86, %r24, %r85;
	xor.b32  	%r87, %r83, %r86;
	xor.b32  	%r88, %r87, -1879881855;
	cvt.rn.f32.u32 	%f1, %r88;
	fma.rn.f32 	%f2, %f1, 0f2F800000, 0f2F000000;
	mul.wide.s32 	%rd3, %r19, 4;
	add.s64 	%rd4, %rd2, %rd3;
	st.global.f32 	[%rd4], %f2;
$L__BB0_2:
	ret;

}
	// .globl	_Z16initializeFilterPfi
.visible .entry _Z16initializeFilterPfi(
	.param .u64 .ptr .align 1 _Z16initializeFilterPfi_param_0,
	.param .u32 _Z16initializeFilterPfi_param_1
)
{
	.reg .pred 	%p<5>;
	.reg .b32 	%r<24>;
	.reg .b64 	%rd<7>;

	ld.param.u64 	%rd2, [_Z16initializeFilterPfi_param_0];
	ld.param.u32 	%r6, [_Z16initializeFilterPfi_param_1];
	cvta.to.global.u64 	%rd1, %rd2;
	mov.u32 	%r7, %ctaid.x;
	mov.u32 	%r8, %ntid.x;
	mov.u32 	%r9, %tid.x;
	mad.lo.s32 	%r1, %r7, %r8, %r9;
	mov.u32 	%r10, %ctaid.y;
	mov.u32 	%r11, %ntid.y;
	mov.u32 	%r12, %tid.y;
	mad.lo.s32 	%r13, %r10, %r11, %r12;
	mov.u32 	%r14, %ctaid.z;
	mov.u32 	%r15, %ntid.z;
	mov.u32 	%r16, %tid.z;
	mad.lo.s32 	%r3, %r14, %r15, %r16;
	max.s32 	%r17, %r1, %r13;
	max.s32 	%r18, %r3, %r17;
	setp.ge.s32 	%p1, %r18, %r6;
	@%p1 bra 	$L__BB1_4;
	mad.lo.s32 	%r19, %r6, %r3, %r13;
	mad.lo.s32 	%r4, %r19, %r6, %r1;
	setp.ne.s32 	%p2, %r1, %r13;
	not.b32 	%r20, %r13;
	add.s32 	%r21, %r6, %r20;
	setp.ne.s32 	%p3, %r1, %r21;
	and.pred  	%p4, %p2, %p3;
	@%p4 bra 	$L__BB1_3;
	mul.wide.s32 	%rd5, %r4, 4;
	add.s64 	%rd6, %rd1, %rd5;
	mov.b32 	%r23, 1065353216;
	st.global.u32 	[%rd6], %r23;
	bra.uni 	$L__BB1_4;
$L__BB1_3:
	mul.wide.s32 	%rd3, %r4, 4;
	add.s64 	%rd4, %rd1, %rd3;
	mov.b32 	%r22, 0;
	st.global.u32 	[%rd4], %r22;
$L__BB1_4:
	ret;

}
	// .globl	_Z19convolutionParallelPfS_S_ii
.visible .entry _Z19convolutionParallelPfS_S_ii(
	.param .u64 .ptr .align 1 _Z19convolutionParallelPfS_S_ii_param_0,
	.param .u64 .ptr .align 1 _Z19convolutionParallelPfS_S_ii_param_1,
	.param .u64 .ptr .align 1 _Z19convolutionParallelPfS_S_ii_param_2,
	.param .u32 _Z19convolutionParallelPfS_S_ii_param_3,
	.param .u32 _Z19convolutionParallelPfS_S_ii_param_4
)
{
	.reg .pred 	%p<95>;
	.reg .b32 	%r<84>;
	.reg .b32 	%f<101>;
	.reg .b64 	%rd<26>;

	ld.param.u64 	%rd10, [_Z19convolutionParallelPfS_S_ii_param_0];
	ld.param.u64 	%rd11, [_Z19convolutionParallelPfS_S_ii_param_1];
	ld.param.u32 	%r31, [_Z19convolutionParallelPfS_S_ii_param_3];
	ld.param.u32 	%r30, [_Z19convolutionParallelPfS_S_ii_param_4];
	cvta.to.global.u64 	%rd1, %rd11;
	cvta.to.global.u64 	%rd2, %rd10;
	mov.u32 	%r32, %ctaid.z;
	mov.u32 	%r33, %ntid.z;
	mov.u32 	%r34, %tid.z;
	mad.lo.s32 	%r1, %r32, %r33, %r34;
	mov.u32 	%r35, %ctaid.y;
	mov.u32 	%r36, %ntid.y;
	mov.u32 	%r37, %tid.y;
	mad.lo.s32 	%r38, %r35, %r36, %r37;
	mov.u32 	%r39, %ctaid.x;
	mov.u32 	%r40, %ntid.x;
	mov.u32 	%r41, %tid.x;
	mad.lo.s32 	%r3, %r39, %r40, %r41;
	max.s32 	%r42, %r1, %r38;
	max.s32 	%r43, %r3, %r42;
	setp.ge.s32 	%p3, %r43, %r31;
	@%p3 bra 	$L__BB2_47;
	setp.lt.s32 	%p4, %r30, 1;
	mov.f32 	%f79, 0f00000000;
	@%p4 bra 	$L__BB2_46;
	shr.u32 	%r45, %r30, 31;
	add.s32 	%r46, %r30, %r45;
	shr.s32 	%r47, %r46, 1;
	sub.s32 	%r4, %r1, %r47;
	sub.s32 	%r5, %r38, %r47;
	sub.s32 	%r6, %r3, %r47;
	and.b32  	%r7, %r30, 7;
	and.b32  	%r8, %r30, 3;
	and.b32  	%r9, %r30, 2147483640;
	mov.f32 	%f79, 0f00000000;
	mov.b32 	%r78, 0;
$L__BB2_3:
	add.s32 	%r49, %r4, %r78;
	setp.gt.s32 	%p5, %r49, -1;
	setp.lt.s32 	%p6, %r49, %r31;
	and.pred  	%p1, %p5, %p6;
	mul.lo.s32 	%r11, %r78, %r30;
	mul.lo.s32 	%r12, %r49, %r31;
	mov.b32 	%r79, 0;
$L__BB2_4:
	setp.lt.u32 	%p7, %r30, 8;
	add.s32 	%r51, %r5, %r79;
	setp.gt.s32 	%p8, %r51, -1;
	setp.lt.s32 	%p9, %r51, %r31;
	and.pred  	%p10, %p8, %p9;
	and.pred  	%p2, %p1, %p10;
	add.s32 	%r52, %r79, %r11;
	mul.lo.s32 	%r14, %r52, %r30;
	add.s32 	%r53, %r51, %r12;
	mul.lo.s32 	%r15, %r53, %r31;
	mov.b32 	%r82, 0;
	@%p7 bra 	$L__BB2_23;
	mov.b32 	%r80, 0;
$L__BB2_6:
	.pragma "nounroll";
	add.s32 	%r17, %r6, %r80;
	setp.gt.s32 	%p11, %r17, -1;
	setp.lt.s32 	%p12, %r17, %r31;
	and.pred  	%p13, %p11, %p12;
	and.pred  	%p14, %p2, %p13;
	add.s32 	%r55, %r17, %r15;
	mul.wide.s32 	%rd12, %r55, 4;
	add.s64 	%rd3, %rd2, %rd12;
	add.s32 	%r56, %r80, %r14;
	mul.wide.s32 	%rd13, %r56, 4;
	add.s64 	%rd4, %rd1, %rd13;
	not.pred 	%p15, %p14;
	@%p15 bra 	$L__BB2_8;
	ld.global.f32 	%f44, [%rd3];
	ld.global.f32 	%f45, [%rd4];
	fma.rn.f32 	%f79, %f44, %f45, %f79;
$L__BB2_8:
	add.s32 	%r57, %r17, 1;
	setp.gt.s32 	%p16, %r57, -1;
	setp.lt.s32 	%p17, %r57, %r31;
	and.pred  	%p18, %p16, %p17;
	and.pred  	%p19, %p2, %p18;
	not.pred 	%p20, %p19;
	@%p20 bra 	$L__BB2_10;
	ld.global.f32 	%f46, [%rd3+4];
	ld.global.f32 	%f47, [%rd4+4];
	fma.rn.f32 	%f79, %f46, %f47, %f79;
$L__BB2_10:
	add.s32 	%r58, %r17, 2;
	setp.gt.s32 	%p21, %r58, -1;
	setp.lt.s32 	%p22, %r58, %r31;
	and.pred  	%p23, %p21, %p22;
	and.pred  	%p24, %p2, %p23;
	not.pred 	%p25, %p24;
	@%p25 bra 	$L__BB2_12;
	ld.global.f32 	%f48, [%rd3+8];
	ld.global.f32 	%f49, [%rd4+8];
	fma.rn.f32 	%f79, %f48, %f49, %f79;
$L__BB2_12:
	add.s32 	%r59, %r17, 3;
	setp.gt.s32 	%p26, %r59, -1;
	setp.lt.s32 	%p27, %r59, %r31;
	and.pred  	%p28, %p26, %p27;
	and.pred  	%p29, %p2, %p28;
	not.pred 	%p30, %p29;
	@%p30 bra 	$L__BB2_14;
	ld.global.f32 	%f50, [%rd3+12];
	ld.global.f32 	%f51, [%rd4+12];
	fma.rn.f32 	%f79, %f50, %f51, %f79;
$L__BB2_14:
	add.s32 	%r60, %r17, 4;
	setp.gt.s32 	%p31, %r60, -1;
	setp.lt.s32 	%p32, %r60, %r31;
	and.pred  	%p33, %p31, %p32;
	and.pred  	%p34, %p2, %p33;
	not.pred 	%p35, %p34;
	@%p35 bra 	$L__BB2_16;
	ld.global.f32 	%f52, [%rd3+16];
	ld.global.f32 	%f53, [%rd4+16];
	fma.rn.f32 	%f79, %f52, %f53, %f79;
$L__BB2_16:
	add.s32 	%r61, %r17, 5;
	setp.gt.s32 	%p36, %r61, -1;
	setp.lt.s32 	%p37, %r61, %r31;
	and.pred  	%p38, %p36, %p37;
	and.pred  	%p39, %p2, %p38;
	not.pred 	%p40, %p39;
	@%p40 bra 	$L__BB2_18;
	ld.global.f32 	%f54, [%rd3+20];
	ld.global.f32 	%f55, [%rd4+20];
	fma.rn.f32 	%f79, %f54, %f55, %f79;
$L__BB2_18:
	add.s32 	%r62, %r17, 6;
	setp.gt.s32 	%p41, %r62, -1;
	setp.lt.s32 	%p42, %r62, %r31;
	and.pred  	%p43, %p41, %p42;
	and.pred  	%p44, %p2, %p43;
	not.pred 	%p45, %p44;
	@%p45 bra 	$L__BB2_20;
	ld.global.f32 	%f56, [%rd3+24];
	ld.global.f32 	%f57, [%rd4+24];
	fma.rn.f32 	%f79, %f56, %f57, %f79;
$L__BB2_20:
	add.s32 	%r63, %r17, 7;
	setp.gt.s32 	%p46, %r63, -1;
	setp.lt.s32 	%p47, %r63, %r31;
	and.pred  	%p48, %p46, %p47;
	and.pred  	%p49, %p2, %p48;
	not.pred 	%p50, %p49;
	@%p50 bra 	$L__BB2_22;
	ld.global.f32 	%f58, [%rd3+28];
	ld.global.f32 	%f59, [%rd4+28];
	fma.rn.f32 	%f79, %f58, %f59, %f79;
$L__BB2_22:
	add.s32 	%r80, %r80, 8;
	setp.ne.s32 	%p51, %r80, %r9;
	mov.u32 	%r82, %r9;
	@%p51 bra 	$L__BB2_6;
$L__BB2_23:
	setp.eq.s32 	%p52, %r7, 0;
	@%p52 bra 	$L__BB2_44;
	add.s32 	%r64, %r7, -1;
	setp.lt.u32 	%p53, %r64, 3;
	@%p53 bra 	$L__BB2_34;
	add.s32 	%r20, %r6, %r82;
	setp.gt.s32 	%p54, %r20, -1;
	setp.lt.s32 	%p55, %r20, %r31;
	and.pred  	%p56, %p54, %p55;
	and.pred  	%p57, %p2, %p56;
	add.s32 	%r65, %r20, %r15;
	mul.wide.s32 	%rd14, %r65, 4;
	add.s64 	%rd5, %rd2, %rd14;
	add.s32 	%r66, %r82, %r14;
	mul.wide.s32 	%rd15, %r66, 4;
	add.s64 	%rd6, %rd1, %rd15;
	not.pred 	%p58, %p57;
	@%p58 bra 	$L__BB2_27;
	ld.global.f32 	%f61, [%rd5];
	ld.global.f32 	%f62, [%rd6];
	fma.rn.f32 	%f79, %f61, %f62, %f79;
$L__BB2_27:
	add.s32 	%r67, %r20, 1;
	setp.gt.s32 	%p59, %r67, -1;
	setp.lt.s32 	%p60, %r67, %r31;
	and.pred  	%p61, %p59, %p60;
	and.pred  	%p62, %p2, %p61;
	not.pred 	%p63, %p62;
	@%p63 bra 	$L__BB2_29;
	ld.global.f32 	%f63, [%rd5+4];
	ld.global.f32 	%f64, [%rd6+4];
	fma.rn.f32 	%f79, %f63, %f64, %f79;
$L__BB2_29:
	add.s32 	%r68, %r20, 2;
	setp.gt.s32 	%p64, %r68, -1;
	setp.lt.s32 	%p65, %r68, %r31;
	and.pred  	%p66, %p64, %p65;
	and.pred  	%p67, %p2, %p66;
	not.pred 	%p68, %p67;
	@%p68 bra 	$L__BB2_31;
	ld.global.f32 	%f65, [%rd5+8];
	ld.global.f32 	%f66, [%rd6+8];
	fma.rn.f32 	%f79, %f65, %f66, %f79;
$L__BB2_31:
	add.s32 	%r69, %r20, 3;
	setp.gt.s32 	%p69, %r69, -1;
	setp.lt.s32 	%p70, %r69, %r31;
	and.pred  	%p71, %p69, %p70;
	and.pred  	%p72, %p2, %p71;
	not.pred 	%p73, %p72;
	@%p73 bra 	$L__BB2_33;
	ld.global.f32 	%f67, [%rd5+12];
	ld.global.f32 	%f68, [%rd6+12];
	fma.rn.f32 	%f79, %f67, %f68, %f79;
$L__BB2_33:
	add.s32 	%r82, %r82, 4;
$L__BB2_34:
	setp.eq.s32 	%p74, %r8, 0;
	@%p74 bra 	$L__BB2_44;
	setp.eq.s32 	%p75, %r8, 1;
	@%p75 bra 	$L__BB2_41;
	add.s32 	%r23, %r6, %r82;
	setp.gt.s32 	%p76, %r23, -1;
	setp.lt.s32 	%p77, %r23, %r31;
	and.pred  	%p78, %p76, %p77;
	and.pred  	%p79, %p2, %p78;
	add.s32 	%r70, %r23, %r15;
	mul.wide.s32 	%rd16, %r70, 4;
	add.s64 	%rd7, %rd2, %rd16;
	add.s32 	%r71, %r82, %r14;
	mul.wide.s32 	%rd17, %r71, 4;
	add.s64 	%rd8, %rd1, %rd17;
	not.pred 	%p80, %p79;
	@%p80 bra 	$L__BB2_38;
	ld.global.f32 	%f70, [%rd7];
	ld.global.f32 	%f71, [%rd8];
	fma.rn.f32 	%f79, %f70, %f71, %f79;
$L__BB2_38:
	add.s32 	%r72, %r23, 1;
	setp.gt.s32 	%p81, %r72, -1;
	setp.lt.s32 	%p82, %r72, %r31;
	and.pred  	%p83, %p81, %p82;
	and.pred  	%p84, %p2, %p83;
	not.pred 	%p85, %p84;
	@%p85 bra 	$L__BB2_40;
	ld.global.f32 	%f72, [%rd7+4];
	ld.global.f32 	%f73, [%rd8+4];
	fma.rn.f32 	%f79, %f72, %f73, %f79;
$L__BB2_40:
	add.s32 	%r82, %r82, 2;
$L__BB2_41:
	and.b32  	%r73, %r30, 1;
	setp.eq.b32 	%p86, %r73, 1;
	not.pred 	%p87, %p86;
	@%p87 bra 	$L__BB2_44;
	add.s32 	%r26, %r6, %r82;
	setp.gt.s32 	%p88, %r26, -1;
	setp.lt.s32 	%p89, %r26, %r31;
	and.pred  	%p90, %p88, %p89;
	and.pred  	%p91, %p2, %p90;
	not.pred 	%p92, %p91;
	@%p92 bra 	$L__BB2_44;
	add.s32 	%r74, %r82, %r14;
	add.s32 	%r75, %r26, %r15;
	mul.wide.s32 	%rd18, %r75, 4;
	add.s64 	%rd19, %rd2, %rd18;
	ld.global.f32 	%f74, [%rd19];
	mul.wide.s32 	%rd20, %r74, 4;
	add.s64 	%rd21, %rd1, %rd20;
	ld.global.f32 	%f75, [%rd21];
	fma.rn.f32 	%f79, %f74, %f75, %f79;
$L__BB2_44:
	add.s32 	%r79, %r79, 1;
	setp.ne.s32 	%p93, %r79, %r30;
	@%p93 bra 	$L__BB2_4;
	add.s32 	%r78, %r78, 1;
	setp.ne.s32 	%p94, %r78, %r30;
	@%p94 bra 	$L__BB2_3;
$L__BB2_46:
	ld.param.u64 	%rd25, [_Z19convolutionParallelPfS_S_ii_param_2];
	mad.lo.s32 	%r76, %r31, %r1, %r38;
	mad.lo.s32 	%r77, %r76, %r31, %r3;
	cvta.to.global.u64 	%rd22, %rd25;
	mul.wide.s32 	%rd23, %r77, 4;
	add.s64 	%rd24, %rd22, %rd23;
	st.global.f32 	[%rd24], %f79;
$L__BB2_47:
	ret;

}


// ===== COMPILED SASS (sm_100) =====

	.target	sm_100

	.elftype	@"ET_EXEC"


//--------------------- .note.nv.tkinfo           --------------------------
	.section	.note.nv.tkinfo,"",@"SHT_NOTE"
	.sectionflags	@"SHF_NOTE_NV_TKINFO"
	.tkinfo
        /*0018*/ 	.word	0x00000002
        /*0030*/ 	.string	""
        /*0030*/ 	.string	"ptxas"
        /*0030*/ 	.string	"Cuda compilation tools, release 13.0, V13.0.88"
        /*0030*/ 	.string	"Build cuda_13.0.r13.0/compiler.36424714_0"
        /*0030*/ 	.string	"-arch sm_100 -m 64 "



//--------------------- .note.nv.cuinfo           --------------------------
	.section	.note.nv.cuinfo,"",@"SHT_NOTE"
	.sectionflags	@"SHF_NOTE_NV_CUINFO"
        /*0018*/ 	.short	0x0002
        /*001a*/ 	.short	0x0064
        /*001c*/ 	.short	0x0082
	.zero		2


//--------------------- .nv.info                  --------------------------
	.section	.nv.info,"",@"SHT_CUDA_INFO"
	.align	4


	//----- nvinfo : EIATTR_REGCOUNT
	.align		4
        /*0000*/ 	.byte	0x04, 0x2f
        /*0002*/ 	.short	(.L_10 - .L_9)
	.align		4
.L_9:
        /*0004*/ 	.word	index@(_Z16initializeMatrixPfi)
        /*0008*/ 	.word	0x0000000c


	//----- nvinfo : EIATTR_FRAME_SIZE
	.align		4
.L_10:
        /*000c*/ 	.byte	0x04, 0x11
        /*000e*/ 	.short	(.L_12 - .L_11)
	.align		4
.L_11:
        /*0010*/ 	.word	index@(_Z16initializeMatrixPfi)
        /*0014*/ 	.word	0x00000000


	//----- nvinfo : EIATTR_REGCOUNT
	.align		4
.L_12:
        /*0018*/ 	.byte	0x04, 0x2f
        /*001a*/ 	.short	(.L_14 - .L_13)
	.align		4
.L_13:
        /*001c*/ 	.word	index@(_Z16initializeFilterPfi)
        /*0020*/ 	.word	0x0000000a


	//----- nvinfo : EIATTR_FRAME_SIZE
	.align		4
.L_14:
        /*0024*/ 	.byte	0x04, 0x11
        /*0026*/ 	.short	(.L_16 - .L_15)
	.align		4
.L_15:
        /*0028*/ 	.word	index@(_Z16initializeFilterPfi)
        /*002c*/ 	.word	0x00000000


	//----- nvinfo : EIATTR_REGCOUNT
	.align		4
.L_16:
        /*0030*/ 	.byte	0x04, 0x2f
        /*0032*/ 	.short	(.L_18 - .L_17)
	.align		4
.L_17:
        /*0034*/ 	.word	index@(_Z19convolutionParallelPfS_S_ii)
        /*0038*/ 	.word	0x0000001c


	//----- nvinfo : EIATTR_FRAME_SIZE
	.align		4
.L_18:
        /*003c*/ 	.byte	0x04, 0x11
        /*003e*/ 	.short	(.L_20 - .L_19)
	.align		4
.L_19:
        /*0040*/ 	.word	index@(_Z19convolutionParallelPfS_S_ii)
        /*0044*/ 	.word	0x00000000


	//----- nvinfo : EIATTR_MIN_STACK_SIZE
	.align		4
.L_20:
        /*0048*/ 	.byte	0x04, 0x12
        /*004a*/ 	.short	(.L_22 - .L_21)
	.align		4
.L_21:
        /*004c*/ 	.word	index@(_Z19convolutionParallelPfS_S_ii)
        /*0050*/ 	.word	0x00000000


	//----- nvinfo : EIATTR_MIN_STACK_SIZE
	.align		4
.L_22:
        /*0054*/ 	.byte	0x04, 0x12
        /*0056*/ 	.short	(.L_24 - .L_23)
	.align		4
.L_23:
        /*0058*/ 	.word	index@(_Z16initializeFilterPfi)
        /*005c*/ 	.word	0x00000000


	//----- nvinfo : EIATTR_MIN_STACK_SIZE
	.align		4
.L_24:
        /*0060*/ 	.byte	0x04, 0x12
        /*0062*/ 	.short	(.L_26 - .L_25)
	.align		4
.L_25:
        /*0064*/ 	.word	index@(_Z16initializeMatrixPfi)
        /*0068*/ 	.word	0x00000000
.L_26:


//--------------------- .nv.compat                --------------------------
	.section	.nv.compat,"",@"SHT_CUDA_COMPAT_INFO"
	.align	4
        /*0000*/ 	.byte	0x02, 0x09, 0x00, 0x00, 0x02, 0x02, 0x01, 0x00, 0x02, 0x05, 0x05, 0x00, 0x03, 0x07, 0x01, 0x01
        /*0010*/ 	.byte	0x02, 0x03, 0x00, 0x00, 0x02, 0x06, 0x01, 0x00, 0x04, 0x0b, 0x08, 0x00, 0x09, 0x00, 0x00, 0x00
        /*0020*/ 	.byte	0x00, 0x00, 0x00, 0x00


//--------------------- .nv.info._Z19convolutionParallelPfS_S_ii --------------------------
	.section	.nv.info._Z19convolutionParallelPfS_S_ii,"",@"SHT_CUDA_INFO"
	.sectionflags	@""
	.align	4


	//----- nvinfo : EIATTR_CUDA_API_VERSION
	.align		4
        /*0000*/ 	.byte	0x04, 0x37
        /*0002*/ 	.short	(.L_28 - .L_27)
.L_27:
        /*0004*/ 	.word	0x00000082


	//----- nvinfo : EIATTR_KPARAM_INFO
	.align		4
.L_28:
        /*0008*/ 	.byte	0x04, 0x17
        /*000a*/ 	.short	(.L_30 - .L_29)
.L_29:
        /*000c*/ 	.word	0x00000000
        /*0010*/ 	.short	0x0004
        /*0012*/ 	.short	0x001c
        /*0014*/ 	.byte	0x00, 0xf0, 0x11, 0x00


	//----- nvinfo : EIATTR_KPARAM_INFO
	.align		4
.L_30:
        /*0018*/ 	.byte	0x04, 0x17
        /*001a*/ 	.short	(.L_32 - .L_31)
.L_31:
        /*001c*/ 	.word	0x00000000
        /*0020*/ 	.short	0x0003
        /*0022*/ 	.short	0x0018
        /*0024*/ 	.byte	0x00, 0xf0, 0x11, 0x00


	//----- nvinfo : EIATTR_KPARAM_INFO
	.align		4
.L_32:
        /*0028*/ 	.byte	0x04, 0x17
        /*002a*/ 	.short	(.L_34 - .L_33)
.L_33:
        /*002c*/ 	.word	0x00000000
        /*0030*/ 	.short	0x0002
        /*0032*/ 	.short	0x0010
        /*0034*/ 	.byte	0x00, 0xf5, 0x21, 0x00


	//----- nvinfo : EIATTR_KPARAM_INFO
	.align		4
.L_34:
        /*0038*/ 	.byte	0x04, 0x17
        /*003a*/ 	.short	(.L_36 - .L_35)
.L_35:
        /*003c*/ 	.word	0x00000000
        /*0040*/ 	.short	0x0001
        /*0042*/ 	.short	0x0008
        /*0044*/ 	.byte	0x00, 0xf5, 0x21, 0x00


	//----- nvinfo : EIATTR_KPARAM_INFO
	.align		4
.L_36:
        /*0048*/ 	.byte	0x04, 0x17
        /*004a*/ 	.short	(.L_38 - .L_37)
.L_37:
        /*004c*/ 	.word	0x00000000
        /*0050*/ 	.short	0x0000
        /*0052*/ 	.short	0x0000
        /*0054*/ 	.byte	0x00, 0xf5, 0x21, 0x00


	//----- nvinfo : EIATTR_SPARSE_MMA_MASK
	.align		4
.L_38:
        /*0058*/ 	.byte	0x03, 0x50
        /*005a*/ 	.short	0x0000


	//----- nvinfo : EIATTR_MAXREG_COUNT
	.align		4
        /*005c*/ 	.byte	0x03, 0x1b
        /*005e*/ 	.short	0x00ff


	//----- nvinfo : EIATTR_MERCURY_ISA_VERSION
	.align		4
        /*0060*/ 	.byte	0x03, 0x5f
        /*0062*/ 	.short	0x0101


	//----- nvinfo : EIATTR_VRC_CTA_INIT_COUNT
	.align		4
        /*0064*/ 	.byte	0x02, 0x4a
	.zero		1
	.zero		1


	//----- nvinfo : EIATTR_EXIT_INSTR_OFFSETS
	.align		4
        /*0068*/ 	.byte	0x04, 0x1c
        /*006a*/ 	.short	(.L_40 - .L_39)


	//   ....[0]....
.L_39:
        /*006c*/ 	.word	0x00000100


	//   ....[1]....
        /*0070*/ 	.word	0x00000d60


	//----- nvinfo : EIATTR_CRS_STACK_SIZE
	.align		4
.L_40:
        /*0074*/ 	.byte	0x04, 0x1e
        /*0076*/ 	.short	(.L_42 - .L_41)
.L_41:
        /*0078*/ 	.word	0x00000000


	//----- nvinfo : EIATTR_CBANK_PARAM_SIZE
	.align		4
.L_42:
        /*007c*/ 	.byte	0x03, 0x19
        /*007e*/ 	.short	0x0020


	//----- nvinfo : EIATTR_PARAM_CBANK
	.align		4
        /*0080*/ 	.byte	0x04, 0x0a
        /*0082*/ 	.short	(.L_44 - .L_43)
	.align		4
.L_43:
        /*0084*/ 	.word	index@(.nv.constant0._Z19convolutionParallelPfS_S_ii)
        /*0088*/ 	.short	0x0380
        /*008a*/ 	.short	0x0020


	//----- nvinfo : EIATTR_SW_WAR
	.align		4
.L_44:
        /*008c*/ 	.byte	0x04, 0x36
        /*008e*/ 	.short	(.L_46 - .L_45)
.L_45:
        /*0090*/ 	.word	0x00000008
.L_46:


//--------------------- .nv.info._Z16initializeFilterPfi --------------------------
	.section	.nv.info._Z16initializeFilterPfi,"",@"SHT_CUDA_INFO"
	.sectionflags	@""
	.align	4


	//----- nvinfo : EIATTR_CUDA_API_VERSION
	.align		4
        /*0000*/ 	.byte	0x04, 0x37
        /*0002*/ 	.short	(.L_48 - .L_47)
.L_47:
        /*0004*/ 	.word	0x00000082


	//----- nvinfo : EIATTR_KPARAM_INFO
	.align		4
.L_48:
        /*0008*/ 	.byte	0x04, 0x17
        /*000a*/ 	.short	(.L_50 - .L_49)
.L_49:
        /*000c*/ 	.word	0x00000000
        /*0010*/ 	.short	0x0001
        /*0012*/ 	.short	0x0008
        /*0014*/ 	.byte	0x00, 0xf0, 0x11, 0x00


	//----- nvinfo : EIATTR_KPARAM_INFO
	.align		4
.L_50:
        /*0018*/ 	.byte	0x04, 0x17
        /*001a*/ 	.short	(.L_52 - .L_51)
.L_51:
        /*001c*/ 	.word	0x00000000
        /*0020*/ 	.short	0x0000
        /*0022*/ 	.short	0x0000
        /*0024*/ 	.byte	0x00, 0xf5, 0x21, 0x00


	//----- nvinfo : EIATTR_SPARSE_MMA_MASK
	.align		4
.L_52:
        /*0028*/ 	.byte	0x03, 0x50
        /*002a*/ 	.short	0x0000


	//----- nvinfo : EIATTR_MAXREG_COUNT
	.align		4
        /*002c*/ 	.byte	0x03, 0x1b
        /*002e*/ 	.short	0x00ff


	//----- nvinfo : EIATTR_MERCURY_ISA_VERSION
	.align		4
        /*0030*/ 	.byte	0x03, 0x5f
        /*0032*/ 	.short	0x0101


	//----- nvinfo : EIATTR_VRC_CTA_INIT_COUNT
	.align		4
        /*0034*/ 	.byte	0x02, 0x4a
	.zero		1
	.zero		1


	//----- nvinfo : EIATTR_EXIT_INSTR_OFFSETS
	.align		4
        /*0038*/ 	.byte	0x04, 0x1c
        /*003a*/ 	.short	(.L_54 - .L_53)


	//   ....[0]....
.L_53:
        /*003c*/ 	.word	0x00000100


	//   ....[1]....
        /*0040*/ 	.word	0x000001c0


	//   ....[2]....
        /*0044*/ 	.word	0x00000200


	//----- nvinfo : EIATTR_CBANK_PARAM_SIZE
	.align		4
.L_54:
        /*0048*/ 	.byte	0x03, 0x19
        /*004a*/ 	.short	0x000c


	//----- nvinfo : EIATTR_PARAM_CBANK
	.align		4
        /*004c*/ 	.byte	0x04, 0x0a
        /*004e*/ 	.short	(.L_56 - .L_55)
	.align		4
.L_55:
        /*0050*/ 	.word	index@(.nv.constant0._Z16initializeFilterPfi)
        /*0054*/ 	.short	0x0380
        /*0056*/ 	.short	0x000c


	//----- nvinfo : EIATTR_SW_WAR
	.align		4
.L_56:
        /*0058*/ 	.byte	0x04, 0x36
        /*005a*/ 	.short	(.L_58 - .L_57)
.L_57:
        /*005c*/ 	.word	0x00000008
.L_58:


//--------------------- .nv.info._Z16initializeMatrixPfi --------------------------
	.section	.nv.info._Z16initializeMatrixPfi,"",@"SHT_CUDA_INFO"
	.sectionflags	@""
	.align	4


	//----- nvinfo : EIATTR_CUDA_API_VERSION
	.align		4
        /*0000*/ 	.byte	0x04, 0x37
        /*0002*/ 	.short	(.L_60 - .L_59)
.L_59:
        /*0004*/ 	.word	0x00000082


	//----- nvinfo : EIATTR_KPARAM_INFO
	.align		4
.L_60:
        /*0008*/ 	.byte	0x04, 0x17
        /*000a*/ 	.short	(.L_62 - .L_61)
.L_61:
        /*000c*/ 	.word	0x00000000
        /*0010*/ 	.short	0x0001
        /*0012*/ 	.short	0x0008
        /*0014*/ 	.byte	0x00, 0xf0, 0x11, 0x00


	//----- nvinfo : EIATTR_KPARAM_INFO
	.align		4
.L_62:
        /*0018*/ 	.byte	0x04, 0x17
        /*001a*/ 	.short	(.L_64 - .L_63)
.L_63:
        /*001c*/ 	.word	0x00000000
        /*0020*/ 	.short	0x0000
        /*0022*/ 	.short	0x0000
        /*0024*/ 	.byte	0x00, 0xf5, 0x21, 0x00


	//----- nvinfo : EIATTR_SPARSE_MMA_MASK
	.align		4
.L_64:
        /*0028*/ 	.byte	0x03, 0x50
        /*002a*/ 	.short	0x0000


	//----- nvinfo : EIATTR_MAXREG_COUNT
	.align		4
        /*002c*/ 	.byte	0x03, 0x1b
        /*002e*/ 	.short	0x00ff


	//----- nvinfo : EIATTR_MERCURY_ISA_VERSION
	.align		4
        /*0030*/ 	.byte	0x03, 0x5f
        /*0032*/ 	.short	0x0101


	//----- nvinfo : EIATTR_VRC_CTA_INIT_COUNT
	.align		4
        /*0034*/ 	.byte	0x02, 0x4a
	.zero		1
	.zero		1


	//----- nvinfo : EIATTR_EXIT_INSTR_OFFSETS
	.align		4
        /*0038*/ 	.byte	0x04, 0x1c
        /*003a*/ 	.short	(.L_66 - .L_65)


	//   ....[0]....
.L_65:
        /*003c*/ 	.word	0x00000100


	//   ....[1]....
        /*0040*/ 	.word	0x000003d0


	//----- nvinfo : EIATTR_CBANK_PARAM_SIZE
	.align		4
.L_66:
        /*0044*/ 	.byte	0x03, 0x19
        /*0046*/ 	.short	0x000c


	//----- nvinfo : EIATTR_PARAM_CBANK
	.align		4
        /*0048*/ 	.byte	0x04, 0x0a
        /*004a*/ 	.short	(.L_68 - .L_67)
	.align		4
.L_67:
        /*004c*/ 	.word	index@(.nv.constant0._Z16initializeMatrixPfi)
        /*0050*/ 	.short	0x0380
        /*0052*/ 	.short	0x000c


	//----- nvinfo : EIATTR_SW_WAR
	.align		4
.L_68:
        /*0054*/ 	.byte	0x04, 0x36
        /*0056*/ 	.short	(.L_70 - .L_69)
.L_69:
        /*0058*/ 	.word	0x00000008
.L_70:


//--------------------- .nv.callgraph             --------------------------
	.section	.nv.callgraph,"",@"SHT_CUDA_CALLGRAPH"
	.align	4
	.sectionentsize	8
	.align		4
        /*0000*/ 	.word	0x00000000
	.align		4
        /*0004*/ 	.word	0xffffffff
	.align		4
        /*0008*/ 	.word	0x00000000
	.align		4
        /*000c*/ 	.word	0xfffffffe
	.align		4
        /*0010*/ 	.word	0x00000000
	.align		4
        /*0014*/ 	.word	0xfffffffd
	.align		4
        /*0018*/ 	.word	0x00000000
	.align		4
        /*001c*/ 	.word	0xfffffffc


//--------------------- .nv.constant4             --------------------------
	.section	.nv.constant4,"a",@progbits
	.align	8
	.align		8
.nv.constant4:
        /*0000*/ 	.dword	precalc_xorwow_matrix
	.align		8
        /*0008*/ 	.dword	precalc_xorwow_offset_matrix
	.align		8
        /*0010*/ 	.dword	mrg32k3aM1
	.align		8
        /*0018*/ 	.dword	mrg32k3aM2
	.align		8
        /*0020*/ 	.dword	mrg32k3aM1SubSeq
	.align		8
        /*0028*/ 	.dword	mrg32k3aM2SubSeq
	.align		8
        /*0030*/ 	.dword	mrg32k3aM1Seq
	.align		8
        /*0038*/ 	.dword	mrg32k3aM2Seq


//--------------------- .nv.constant3             --------------------------
	.section	.nv.constant3,"a",@progbits
	.align	8
.nv.constant3:
	.type		__cr_lgamma_table,@object
	.size		__cr_lgamma_table,(.L_8 - __cr_lgamma_table)
__cr_lgamma_table:
        /*0000*/ 	.byte	0x00, 0x00, 0x00, 0x00, 0x00, 0x00, 0x00, 0x00, 0x00, 0x00, 0x00, 0x00, 0x00, 0x00, 0x00, 0x00
        /*0010*/ 	.byte	0xef, 0x39, 0xfa, 0xfe, 0x42, 0x2e, 0xe6, 0x3f, 0x02, 0x20, 0x2a, 0xfa, 0x0b, 0xab, 0xfc, 0x3f
        /*0020*/ 	.byte	0xf9, 0x2c, 0x92, 0x7c, 0xa7, 0x6c, 0x09, 0x40, 0xc9, 0x79, 0x44, 0x3c, 0x64, 0x26, 0x13, 0x40
        /*0030*/ 	.byte	0xca, 0x01, 0xcf, 0x3a, 0x27, 0x51, 0x1a, 0x40, 0x30, 0xcc, 0x2d, 0xf3, 0xe1, 0x0c, 0x21, 0x40
        /*0040*/ 	.byte	0x0d, 0xb7, 0xfc, 0x82, 0x8e, 0x35, 0x25, 0x40
.L_8:


//--------------------- .text._Z19convolutionParallelPfS_S_ii --------------------------
	.section	.text._Z19convolutionParallelPfS_S_ii,"ax",@progbits
	.align	128
        .global         _Z19convolutionParallelPfS_S_ii
        .type           _Z19convolutionParallelPfS_S_ii,@function
        .size           _Z19convolutionParallelPfS_S_ii,(.L_x_12 - _Z19convolutionParallelPfS_S_ii)
        .other          _Z19convolutionParallelPfS_S_ii,@"STO_CUDA_ENTRY STV_DEFAULT"
_Z19convolutionParallelPfS_S_ii:
.text._Z19convolutionParallelPfS_S_ii:
[----:B------:R-:W-:Y:S01]  /*0000*/  LDC R1, c[0x0][0x37c] ;  /* 0x0000df00ff017b82 */ /* 0x000fe20000000800 */
[----:B------:R-:W0:Y:S07]  /*0010*/  S2R R3, SR_TID.Z ;  /* 0x0000000000037919 */ /* 0x000e2e0000002300 */
[----:B------:R-:W0:Y:S01]  /*0020*/  S2UR UR4, SR_CTAID.Z ;  /* 0x00000000000479c3 */ /* 0x000e220000002700 */
[----:B------:R-:W1:Y:S01]  /*0030*/  LDCU UR6, c[0x0][0x398] ;  /* 0x00007300ff0677ac */ /* 0x000e620008000800 */
[----:B------:R-:W2:Y:S01]  /*0040*/  S2R R5, SR_TID.Y ;  /* 0x0000000000057919 */ /* 0x000ea20000002200 */
[----:B------:R-:W3:Y:S05]  /*0050*/  S2R R7, SR_TID.X ;  /* 0x0000000000077919 */ /* 0x000eea0000002100 */
[----:B------:R-:W0:Y:S08]  /*0060*/  LDC R0, c[0x0][0x368] ;  /* 0x0000da00ff007b82 */ /* 0x000e300000000800 */
[----:B------:R-:W2:Y:S08]  /*0070*/  S2UR UR5, SR_CTAID.Y ;  /* 0x00000000000579c3 */ /* 0x000eb00000002600 */
[----:B------:R-:W2:Y:S08]  /*0080*/  LDC R2, c[0x0][0x364] ;  /* 0x0000d900ff027b82 */ /* 0x000eb00000000800 */
[----:B------:R-:W3:Y:S01]  /*0090*/  S2UR UR7, SR_CTAID.X ;  /* 0x00000000000779c3 */ /* 0x000ee20000002500 */
[----:B0-----:R-:W-:-:S07]  /*00a0*/  IMAD R0, R0, UR4, R3 ;  /* 0x0000000400007c24 */ /* 0x001fce000f8e0203 */
[----:B------:R-:W3:Y:S01]  /*00b0*/  LDC R4, c[0x0][0x360] ;  /* 0x0000d800ff047b82 */ /* 0x000ee20000000800 */
[----:B--2---:R-:W-:Y:S02]  /*00c0*/  IMAD R3, R2, UR5, R5 ;  /* 0x0000000502037c24 */ /* 0x004fe4000f8e0205 */
[----:B---3--:R-:W-:-:S05]  /*00d0*/  IMAD R2, R4, UR7, R7 ;  /* 0x0000000704027c24 */ /* 0x008fca000f8e0207 */
[----:B------:R-:W-:-:S04]  /*00e0*/  VIMNMX3 R4, R0, R3, R2, !PT ;  /* 0x000000030004720f */ /* 0x000fc80007800102 */
[----:B-1----:R-:W-:-:S13]  /*00f0*/  ISETP.GE.AND P0, PT, R4, UR6, PT ;  /* 0x0000000604007c0c */ /* 0x002fda000bf06270 */
[----:B------:R-:W-:Y:S05]  /*0100*/  @P0 EXIT ;  /* 0x000000000000094d */ /* 0x000fea0003800000 */
[----:B------:R-:W0:Y:S01]  /*0110*/  LDCU UR5, c[0x0][0x39c] ;  /* 0x00007380ff0577ac */ /* 0x000e220008000800 */
[----:B------:R-:W-:Y:S01]  /*0120*/  IMAD.MOV.U32 R7, RZ, RZ, RZ ;  /* 0x000000ffff077224 */ /* 0x000fe200078e00ff */
[----:B------:R-:W1:Y:S01]  /*0130*/  LDCU.64 UR12, c[0x0][0x358] ;  /* 0x00006b00ff0c77ac */ /* 0x000e620008000a00 */
[----:B0-----:R-:W-:-:S09]  /*0140*/  UISETP.GE.AND UP0, UPT, UR5, 0x1, UPT ;  /* 0x000000010500788c */ /* 0x001fd2000bf06270 */
[----:B-1----:R-:W-:Y:S05]  /*0150*/  BRA.U !UP0, `(.L_x_0) ;  /* 0x0000000908ec7547 */ /* 0x002fea000b800000 */
[----:B------:R-:W-:Y:S01]  /*0160*/  ULEA.HI UR4, UR5, UR5, URZ, 0x1 ;  /* 0x0000000505047291 */ /* 0x000fe2000f8f08ff */
[----:B------:R-:W-:Y:S01]  /*0170*/  IMAD.MOV.U32 R7, RZ, RZ, RZ ;  /* 0x000000ffff077224 */ /* 0x000fe200078e00ff */
[----:B------:R-:W-:Y:S02]  /*0180*/  ULOP3.LUT UR9, UR5, 0x7, URZ, 0xc0, !UPT ;  /* 0x0000000705097892 */ /* 0x000fe4000f8ec0ff */
[----:B------:R-:W-:Y:S02]  /*0190*/  USHF.R.S32.HI UR4, URZ, 0x1, UR4 ;  /* 0x00000001ff047899 */ /* 0x000fe40008011404 */
[----:B------:R-:W-:Y:S02]  /*01a0*/  ULOP3.LUT UR10, UR5, 0x3, URZ, 0xc0, !UPT ;  /* 0x00000003050a7892 */ /* 0x000fe4000f8ec0ff */
[----:B------:R-:W-:Y:S02]  /*01b0*/  ULOP3.LUT UR5, UR5, 0x7ffffff8, URZ, 0xc0, !UPT ;  /* 0x7ffffff805057892 */ /* 0x000fe4000f8ec0ff */
[----:B------:R-:W-:Y:S01]  /*01c0*/  VIADD R16, R0, -UR4 ;  /* 0x8000000400107c36 */ /* 0x000fe20008000000 */
[----:B------:R-:W-:Y:S01]  /*01d0*/  IADD3 R5, PT, PT, R3, -UR4, RZ ;  /* 0x8000000403057c10 */ /* 0x000fe2000fffe0ff */
[----:B------:R-:W-:Y:S01]  /*01e0*/  VIADD R6, R2, -UR4 ;  /* 0x8000000402067c36 */ /* 0x000fe20008000000 */
[----:B------:R-:W-:-:S07]  /*01f0*/  UMOV UR4, URZ ;  /* 0x000000ff00047c82 */ /* 0x000fce0008000000 */
.L_x_8:
[----:B------:R-:W0:Y:S01]  /*0200*/  LDCU.64 UR6, c[0x0][0x398] ;  /* 0x00007300ff0677ac */ /* 0x000e220008000a00 */
[----:B------:R-:W-:Y:S01]  /*0210*/  VIADD R4, R16, UR4 ;  /* 0x0000000410047c36 */ /* 0x000fe20008000000 */
[----:B------:R-:W-:Y:S01]  /*0220*/  UMOV UR8, UR4 ;  /* 0x0000000400087c82 */ /* 0x000fe20008000000 */
[----:B------:R-:W-:-:S03]  /*0230*/  UIADD3 UR4, UPT, UPT, UR4, 0x1, URZ ;  /* 0x0000000104047890 */ /* 0x000fc6000fffe0ff */
[----:B0-----:R-:W-:Y:S01]  /*0240*/  ISETP.GE.AND P0, PT, R4, UR6, PT ;  /* 0x0000000604007c0c */ /* 0x001fe2000bf06270 */
[----:B------:R-:W-:-:S03]  /*0250*/  UISETP.NE.AND UP0, UPT, UR4, UR7, UPT ;  /* 0x000000070400728c */ /* 0x000fc6000bf05270 */
[----:B------:R-:W-:Y:S01]  /*0260*/  ISETP.GT.AND P0, PT, R4, -0x1, !P0 ;  /* 0xffffffff0400780c */ /* 0x000fe20004704270 */
[----:B------:R-:W-:-:S12]  /*0270*/  IMAD.MOV.U32 R4, RZ, RZ, RZ ;  /* 0x000000ffff047224 */ /* 0x000fd800078e00ff */
.L_x_7:
[----:B------:R-:W0:Y:S01]  /*0280*/  LDCU.64 UR6, c[0x0][0x398] ;  /* 0x00007300ff0677ac */ /* 0x000e220008000a00 */
[----:B------:R-:W-:Y:S01]  /*0290*/  IADD3 R10, PT, PT, R5, R4, RZ ;  /* 0x00000004050a7210 */ /* 0x000fe20007ffe0ff */
[----:B------:R-:W-:Y:S02]  /*02a0*/  VIADD R11, R16, UR8 ;  /* 0x00000008100b7c36 */ /* 0x000fe40008000000 */
[----:B0-----:R-:W-:Y:S01]  /*02b0*/  IMAD.U32 R9, RZ, RZ, UR7 ;  /* 0x00000007ff097e24 */ /* 0x001fe2000f8e00ff */
[----:B------:R-:W-:-:S03]  /*02c0*/  ISETP.GE.AND P1, PT, R10, UR6, PT ;  /* 0x000000060a007c0c */ /* 0x000fc6000bf26270 */
[C---:B------:R-:W-:Y:S01]  /*02d0*/  IMAD R8, R9.reuse, UR8, R4 ;  /* 0x0000000809087c24 */ /* 0x040fe2000f8e0204 */
[----:B------:R-:W-:Y:S01]  /*02e0*/  ISETP.GE.U32.AND P2, PT, R9, 0x8, PT ;  /* 0x000000080900780c */ /* 0x000fe20003f46070 */
[----:B------:R-:W-:Y:S01]  /*02f0*/  VIADD R4, R4, 0x1 ;  /* 0x0000000104047836 */ /* 0x000fe20000000000 */
[----:B------:R-:W-:Y:S01]  /*0300*/  ISETP.GT.AND P1, PT, R10, -0x1, !P1 ;  /* 0xffffffff0a00780c */ /* 0x000fe20004f24270 */
[----:B------:R-:W-:Y:S02]  /*0310*/  IMAD R10, R11, UR6, R10 ;  /* 0x000000060b0a7c24 */ /* 0x000fe4000f8e020a */
[----:B------:R-:W-:Y:S01]  /*0320*/  HFMA2 R11, -RZ, RZ, 0, 0 ;  /* 0x00000000ff0b7431 */ /* 0x000fe200000001ff */
[----:B------:R-:W-:Y:S02]  /*0330*/  PLOP3.LUT P1, PT, P0, P1, PT, 0x80, 0x8 ;  /* 0x000000000008781c */ /* 0x000fe40000723070 */
[----:B------:R-:W-:-:S05]  /*0340*/  ISETP.NE.AND P6, PT, R4, R9, PT ;  /* 0x000000090400720c */ /* 0x000fca0003fc5270 */
[----:B------:R-:W-:Y:S08]  /*0350*/  @!P2 BRA `(.L_x_1) ;  /* 0x000000040014a947 */ /* 0x000ff00003800000 */
[----:B------:R-:W-:Y:S01]  /*0360*/  IMAD.MOV.U32 R11, RZ, RZ, RZ ;  /* 0x000000ffff0b7224 */ /* 0x000fe200078e00ff */
[----:B------:R-:W0:Y:S06]  /*0370*/  LDCU.64 UR6, c[0x0][0x398] ;  /* 0x00007300ff0677ac */ /* 0x000e2c0008000a00 */
.L_x_2:
[----:B------:R-:W1:Y:S01]  /*0380*/  LDC.64 R14, c[0x0][0x380] ;  /* 0x0000e000ff0e7b82 */ /* 0x000e620000000a00 */
[--C-:B------:R-:W-:Y:S02]  /*0390*/  IMAD.IADD R17, R6, 0x1, R11.reuse ;  /* 0x0000000106117824 */ /* 0x100fe400078e020b */
[----:B0-----:R-:W-:Y:S02]  /*03a0*/  IMAD.U32 R9, RZ, RZ, UR7 ;  /* 0x00000007ff097e24 */ /* 0x001fe4000f8e00ff */
[C---:B------:R-:W-:Y:S01]  /*03b0*/  VIADD R18, R17.reuse, 0x1 ;  /* 0x0000000111127836 */ /* 0x040fe20000000000 */
[C---:B------:R-:W-:Y:S01]  /*03c0*/  ISETP.GE.AND P3, PT, R17.reuse, UR6, PT ;  /* 0x0000000611007c0c */ /* 0x040fe2000bf66270 */
[----:B------:R-:W-:Y:S01]  /*03d0*/  IMAD R21, R8, R9, R11 ;  /* 0x0000000908157224 */ /* 0x000fe200078e020b */
[----:B------:R-:W0:Y:S01]  /*03e0*/  LDC.64 R12, c[0x0][0x388] ;  /* 0x0000e200ff0c7b82 */ /* 0x000e220000000a00 */
[C---:B------:R-:W-:Y:S02]  /*03f0*/  IADD3 R19, PT, PT, R17.reuse, 0x2, RZ ;  /* 0x0000000211137810 */ /* 0x040fe40007ffe0ff */
[----:B------:R-:W-:-:S02]  /*0400*/  ISETP.GT.AND P3, PT, R17, -0x1, !P3 ;  /* 0xffffffff1100780c */ /* 0x000fc40005f64270 */
[C---:B------:R-:W-:Y:S02]  /*0410*/  ISETP.GE.AND P5, PT, R18.reuse, UR6, PT ;  /* 0x0000000612007c0c */ /* 0x040fe4000bfa6270 */
[----:B------:R-:W-:Y:S02]  /*0420*/  ISETP.GE.AND P4, PT, R19, UR6, PT ;  /* 0x0000000613007c0c */ /* 0x000fe4000bf86270 */
[----:B------:R-:W-:Y:S02]  /*0430*/  PLOP3.LUT P3, PT, P1, P3, PT, 0x80, 0x8 ;  /* 0x000000000008781c */ /* 0x000fe40000f67070 */
[----:B------:R-:W-:Y:S01]  /*0440*/  ISETP.GT.AND P5, PT, R18, -0x1, !P5 ;  /* 0xffffffff1200780c */ /* 0x000fe20006fa4270 */
[----:B------:R-:W-:Y:S01]  /*0450*/  VIADD R18, R17, 0x3 ;  /* 0x0000000311127836 */ /* 0x000fe20000000000 */
[----:B------:R-:W-:Y:S01]  /*0460*/  ISETP.GT.AND P4, PT, R19, -0x1, !P4 ;  /* 0xffffffff1300780c */ /* 0x000fe20006784270 */
[----:B------:R-:W-:Y:S01]  /*0470*/  IMAD R19, R10, UR6, R17 ;  /* 0x000000060a137c24 */ /* 0x000fe2000f8e0211 */
[----:B------:R-:W-:-:S02]  /*0480*/  PLOP3.LUT P5, PT, P1, P5, PT, 0x80, 0x8 ;  /* 0x000000000008781c */ /* 0x000fc40000fab070 */
[C---:B------:R-:W-:Y:S01]  /*0490*/  ISETP.GE.AND P2, PT, R18.reuse, UR6, PT ;  /* 0x0000000612007c0c */ /* 0x040fe2000bf46270 */
[----:B-1----:R-:W-:Y:S01]  /*04a0*/  IMAD.WIDE R14, R19, 0x4, R14 ;  /* 0x00000004130e7825 */ /* 0x002fe200078e020e */
[----:B------:R-:W-:Y:S02]  /*04b0*/  PLOP3.LUT P4, PT, P1, P4, PT, 0x80, 0x8 ;  /* 0x000000000008781c */ /* 0x000fe40000f89070 */
[----:B------:R-:W-:Y:S02]  /*04c0*/  ISETP.GT.AND P2, PT, R18, -0x1, !P2 ;  /* 0xffffffff1200780c */ /* 0x000fe40005744270 */
[----:B------:R-:W2:Y:S01]  /*04d0*/  @P3 LDG.E R18, desc[UR12][R14.64] ;  /* 0x0000000c0e123981 */ /* 0x000ea2000c1e1900 */
[----:B0-----:R-:W-:-:S04]  /*04e0*/  IMAD.WIDE R12, R21, 0x4, R12 ;  /* 0x00000004150c7825 */ /* 0x001fc800078e020c */
[----:B------:R-:W3:Y:S04]  /*04f0*/  @P5 LDG.E R20, desc[UR12][R14.64+0x4] ;  /* 0x0000040c0e145981 */ /* 0x000ee8000c1e1900 */
[----:B------:R-:W2:Y:S01]  /*0500*/  @P3 LDG.E R19, desc[UR12][R12.64] ;  /* 0x0000000c0c133981 */ /* 0x000ea2000c1e1900 */
[----:B------:R-:W-:-:S03]  /*0510*/  PLOP3.LUT P2, PT, P1, P2, PT, 0x80, 0x8 ;  /* 0x000000000008781c */ /* 0x000fc60000f45070 */
[----:B------:R-:W3:Y:S04]  /*0520*/  @P5 LDG.E R21, desc[UR12][R12.64+0x4] ;  /* 0x0000040c0c155981 */ /* 0x000ee8000c1e1900 */
[----:B------:R-:W4:Y:S04]  /*0530*/  @P4 LDG.E R22, desc[UR12][R14.64+0x8] ;  /* 0x0000080c0e164981 */ /* 0x000f28000c1e1900 */
[----:B------:R-:W4:Y:S04]  /*0540*/  @P4 LDG.E R23, desc[UR12][R12.64+0x8] ;  /* 0x0000080c0c174981 */ /* 0x000f28000c1e1900 */
[----:B------:R-:W5:Y:S04]  /*0550*/  @P2 LDG.E R24, desc[UR12][R14.64+0xc] ;  /* 0x00000c0c0e182981 */ /* 0x000f68000c1e1900 */
[----:B------:R-:W5:Y:S01]  /*0560*/  @P2 LDG.E R25, desc[UR12][R12.64+0xc] ;  /* 0x00000c0c0c192981 */ /* 0x000f62000c1e1900 */
[----:B--2---:R-:W-:Y:S01]  /*0570*/  @P3 FFMA R7, R18, R19, R7 ;  /* 0x0000001312073223 */ /* 0x004fe20000000007 */
[C---:B------:R-:W-:Y:S01]  /*0580*/  VIADD R18, R17.reuse, 0x4 ;  /* 0x0000000411127836 */ /* 0x040fe20000000000 */
[----:B------:R-:W-:-:S04]  /*0590*/  IADD3 R19, PT, PT, R17, 0x5, RZ ;  /* 0x0000000511137810 */ /* 0x000fc80007ffe0ff */
[----:B------:R-:W-:Y:S01]  /*05a0*/  ISETP.GE.AND P3, PT, R18, UR6, PT ;  /* 0x0000000612007c0c */ /* 0x000fe2000bf66270 */
[----:B---3--:R-:W-:-:S03]  /*05b0*/  @P5 FFMA R7, R20, R21, R7 ;  /* 0x0000001514075223 */ /* 0x008fc60000000007 */
[----:B------:R-:W-:Y:S01]  /*05c0*/  ISETP.GT.AND P3, PT, R18, -0x1, !P3 ;  /* 0xffffffff1200780c */ /* 0x000fe20005f64270 */
[----:B------:R-:W-:Y:S01]  /*05d0*/  VIADD R20, R17, 0x6 ;  /* 0x0000000611147836 */ /* 0x000fe20000000000 */
[----:B------:R-:W-:Y:S02]  /*05e0*/  ISETP.GE.AND P5, PT, R19, UR6, PT ;  /* 0x0000000613007c0c */ /* 0x000fe4000bfa6270 */
[----:B------:R-:W-:Y:S01]  /*05f0*/  PLOP3.LUT P3, PT, P1, P3, PT, 0x80, 0x8 ;  /* 0x000000000008781c */ /* 0x000fe20000f67070 */
[----:B----4-:R-:W-:Y:S01]  /*0600*/  @P4 FFMA R7, R22, R23, R7 ;  /* 0x0000001716074223 */ /* 0x010fe20000000007 */
[----:B------:R-:W-:Y:S01]  /*0610*/  VIADD R17, R17, 0x7 ;  /* 0x0000000711117836 */ /* 0x000fe20000000000 */
[----:B------:R-:W-:Y:S02]  /*0620*/  ISETP.GE.AND P4, PT, R20, UR6, PT ;  /* 0x0000000614007c0c */ /* 0x000fe4000bf86270 */
[----:B------:R-:W-:Y:S01]  /*0630*/  ISETP.GT.AND P5, PT, R19, -0x1, !P5 ;  /* 0xffffffff1300780c */ /* 0x000fe20006fa4270 */
[----:B-----5:R-:W-:Y:S01]  /*0640*/  @P2 FFMA R7, R24, R25, R7 ;  /* 0x0000001918072223 */ /* 0x020fe20000000007 */
[----:B------:R-:W-:-:S02]  /*0650*/  ISETP.GT.AND P4, PT, R20, -0x1, !P4 ;  /* 0xffffffff1400780c */ /* 0x000fc40006784270 */
[C---:B------:R-:W-:Y:S02]  /*0660*/  ISETP.GE.AND P2, PT, R17.reuse, UR6, PT ;  /* 0x0000000611007c0c */ /* 0x040fe4000bf46270 */
[----:B------:R-:W-:Y:S02]  /*0670*/  PLOP3.LUT P5, PT, P1, P5, PT, 0x80, 0x8 ;  /* 0x000000000008781c */ /* 0x000fe40000fab070 */
[----:B------:R-:W-:Y:S01]  /*0680*/  ISETP.GT.AND P2, PT, R17, -0x1, !P2 ;  /* 0xffffffff1100780c */ /* 0x000fe20005744270 */
[----:B------:R-:W2:Y:S01]  /*0690*/  @P3 LDG.E R18, desc[UR12][R14.64+0x10] ;  /* 0x0000100c0e123981 */ /* 0x000ea2000c1e1900 */
[----:B------:R-:W-:-:S03]  /*06a0*/  PLOP3.LUT P4, PT, P1, P4, PT, 0x80, 0x8 ;  /* 0x000000000008781c */ /* 0x000fc60000f89070 */
[----:B------:R-:W2:Y:S01]  /*06b0*/  @P3 LDG.E R17, desc[UR12][R12.64+0x10] ;  /* 0x0000100c0c113981 */ /* 0x000ea2000c1e1900 */
[----:B------:R-:W-:-:S05]  /*06c0*/  PLOP3.LUT P2, PT, P1, P2, PT, 0x80, 0x8 ;  /* 0x000000000008781c */ /* 0x000fca0000f45070 */
[----:B------:R-:W3:Y:S04]  /*06d0*/  @P5 LDG.E R20, desc[UR12][R14.64+0x14] ;  /* 0x0000140c0e145981 */ /* 0x000ee8000c1e1900 */
[----:B------:R-:W3:Y:S04]  /*06e0*/  @P5 LDG.E R19, desc[UR12][R12.64+0x14] ;  /* 0x0000140c0c135981 */ /* 0x000ee8000c1e1900 */
[----:B------:R-:W4:Y:S04]  /*06f0*/  @P4 LDG.E R22, desc[UR12][R14.64+0x18] ;  /* 0x0000180c0e164981 */ /* 0x000f28000c1e1900 */
[----:B------:R-:W4:Y:S04]  /*0700*/  @P4 LDG.E R21, desc[UR12][R12.64+0x18] ;  /* 0x0000180c0c154981 */ /* 0x000f28000c1e1900 */
[----:B------:R-:W5:Y:S04]  /*0710*/  @P2 LDG.E R24, desc[UR12][R14.64+0x1c] ;  /* 0x00001c0c0e182981 */ /* 0x000f68000c1e1900 */
[----:B------:R-:W5:Y:S01]  /*0720*/  @P2 LDG.E R23, desc[UR12][R12.64+0x1c] ;  /* 0x00001c0c0c172981 */ /* 0x000f62000c1e1900 */
[----:B------:R-:W-:Y:S01]  /*0730*/  IADD3 R11, PT, PT, R11, 0x8, RZ ;  /* 0x000000080b0b7810 */ /* 0x000fe20007ffe0ff */
[----:B--2---:R-:W-:-:S03]  /*0740*/  @P3 FFMA R7, R18, R17, R7 ;  /* 0x0000001112073223 */ /* 0x004fc60000000007 */
[----:B------:R-:W-:Y:S01]  /*0750*/  ISETP.NE.AND P3, PT, R11, UR5, PT ;  /* 0x000000050b007c0c */ /* 0x000fe2000bf65270 */
[----:B---3--:R-:W-:-:S04]  /*0760*/  @P5 FFMA R7, R20, R19, R7 ;  /* 0x0000001314075223 */ /* 0x008fc80000000007 */
[----:B----4-:R-:W-:-:S04]  /*0770*/  @P4 FFMA R7, R22, R21, R7 ;  /* 0x0000001516074223 */ /* 0x010fc80000000007 */
[----:B-----5:R-:W-:-:S04]  /*0780*/  @P2 FFMA R7, R24, R23, R7 ;  /* 0x0000001718072223 */ /* 0x020fc80000000007 */
[----:B------:R-:W-:Y:S05]  /*0790*/  @P3 BRA `(.L_x_2) ;  /* 0xfffffff800f83947 */ /* 0x000fea000383ffff */
[----:B------:R-:W-:-:S07]  /*07a0*/  IMAD.U32 R11, RZ, RZ, UR5 ;  /* 0x00000005ff0b7e24 */ /* 0x000fce000f8e00ff */
.L_x_1:
[----:B------:R-:W-:-:S09]  /*07b0*/  UISETP.NE.AND UP1, UPT, UR9, URZ, UPT ;  /* 0x000000ff0900728c */ /* 0x000fd2000bf25270 */
[----:B------:R-:W-:Y:S05]  /*07c0*/  BRA.U !UP1, `(.L_x_3) ;  /* 0x0000000509487547 */ /* 0x000fea000b800000 */
[----:B------:R-:W-:Y:S02]  /*07d0*/  UIADD3 UR7, UPT, UPT, UR9, -0x1, URZ ;  /* 0xffffffff09077890 */ /* 0x000fe4000fffe0ff */
[----:B------:R-:W-:Y:S02]  /*07e0*/  UISETP.NE.AND UP2, UPT, UR10, URZ, UPT ;  /* 0x000000ff0a00728c */ /* 0x000fe4000bf45270 */
[----:B------:R-:W-:-:S09]  /*07f0*/  UISETP.GE.U32.AND UP1, UPT, UR7, 0x3, UPT ;  /* 0x000000030700788c */ /* 0x000fd2000bf26070 */
[----:B------:R-:W-:Y:S05]  /*0800*/  BRA.U !UP1, `(.L_x_4) ;  /* 0x00000001098c7547 */ /* 0x000fea000b800000 */
[----:B------:R-:W0:Y:S01]  /*0810*/  LDC.64 R14, c[0x0][0x380] ;  /* 0x0000e000ff0e7b82 */ /* 0x000e220000000a00 */
[----:B------:R-:W-:-:S04]  /*0820*/  IMAD.IADD R17, R6, 0x1, R11 ;  /* 0x0000000106117824 */ /* 0x000fc800078e020b */
[C---:B------:R-:W-:Y:S01]  /*0830*/  VIADD R19, R17.reuse, 0x2 ;  /* 0x0000000211137836 */ /* 0x040fe20000000000 */
[C---:B------:R-:W-:Y:S01]  /*0840*/  IADD3 R18, PT, PT, R17.reuse, 0x1, RZ ;  /* 0x0000000111127810 */ /* 0x040fe20007ffe0ff */
[C---:B------:R-:W-:Y:S01]  /*0850*/  VIADD R20, R17.reuse, 0x3 ;  /* 0x0000000311147836 */ /* 0x040fe20000000000 */
[----:B------:R-:W1:Y:S01]  /*0860*/  LDC.64 R12, c[0x0][0x388] ;  /* 0x0000e200ff0c7b82 */ /* 0x000e620000000a00 */
[C---:B------:R-:W-:Y:S02]  /*0870*/  ISETP.GE.AND P2, PT, R17.reuse, UR6, PT ;  /* 0x0000000611007c0c */ /* 0x040fe4000bf46270 */
[----:B------:R-:W-:Y:S02]  /*0880*/  ISETP.GE.AND P3, PT, R18, UR6, PT ;  /* 0x0000000612007c0c */ /* 0x000fe4000bf66270 */
[----:B------:R-:W-:Y:S01]  /*0890*/  ISETP.GT.AND P2, PT, R17, -0x1, !P2 ;  /* 0xffffffff1100780c */ /* 0x000fe20005744270 */
[----:B------:R-:W-:Y:S01]  /*08a0*/  IMAD R17, R10, UR6, R17 ;  /* 0x000000060a117c24 */ /* 0x000fe2000f8e0211 */
[----:B------:R-:W-:-:S02]  /*08b0*/  ISETP.GE.AND P4, PT, R19, UR6, PT ;  /* 0x0000000613007c0c */ /* 0x000fc4000bf86270 */
[----:B------:R-:W-:Y:S02]  /*08c0*/  ISETP.GT.AND P3, PT, R18, -0x1, !P3 ;  /* 0xffffffff1200780c */ /* 0x000fe40005f64270 */
[----:B------:R-:W-:Y:S02]  /*08d0*/  PLOP3.LUT P2, PT, P1, P2, PT, 0x80, 0x8 ;  /* 0x000000000008781c */ /* 0x000fe40000f45070 */
[----:B------:R-:W-:Y:S01]  /*08e0*/  ISETP.GT.AND P4, PT, R19, -0x1, !P4 ;  /* 0xffffffff1300780c */ /* 0x000fe20006784270 */
[----:B------:R-:W-:Y:S01]  /*08f0*/  IMAD R19, R8, R9, R11 ;  /* 0x0000000908137224 */ /* 0x000fe200078e020b */
[C---:B------:R-:W-:Y:S01]  /*0900*/  ISETP.GE.AND P5, PT, R20.reuse, UR6, PT ;  /* 0x0000000614007c0c */ /* 0x040fe2000bfa6270 */
[----:B0-----:R-:W-:Y:S01]  /*0910*/  IMAD.WIDE R14, R17, 0x4, R14 ;  /* 0x00000004110e7825 */ /* 0x001fe200078e020e */
[----:B------:R-:W-:Y:S02]  /*0920*/  PLOP3.LUT P3, PT, P1, P3, PT, 0x80, 0x8 ;  /* 0x000000000008781c */ /* 0x000fe40000f67070 */
[----:B------:R-:W-:-:S02]  /*0930*/  ISETP.GT.AND P5, PT, R20, -0x1, !P5 ;  /* 0xffffffff1400780c */ /* 0x000fc40006fa4270 */
[----:B------:R-:W-:Y:S02]  /*0940*/  PLOP3.LUT P4, PT, P1, P4, PT, 0x80, 0x8 ;  /* 0x000000000008781c */ /* 0x000fe40000f89070 */
[----:B------:R-:W-:Y:S01]  /*0950*/  PLOP3.LUT P5, PT, P1, P5, PT, 0x80, 0x8 ;  /* 0x000000000008781c */ /* 0x000fe20000fab070 */
[----:B-1----:R-:W-:Y:S01]  /*0960*/  IMAD.WIDE R12, R19, 0x4, R12 ;  /* 0x00000004130c7825 */ /* 0x002fe200078e020c */
[----:B------:R-:W2:Y:S04]  /*0970*/  @P2 LDG.E R18, desc[UR12][R14.64] ;  /* 0x0000000c0e122981 */ /* 0x000ea8000c1e1900 */
[----:B------:R-:W2:Y:S04]  /*0980*/  @P2 LDG.E R17, desc[UR12][R12.64] ;  /* 0x0000000c0c112981 */ /* 0x000ea8000c1e1900 */
[----:B------:R-:W3:Y:S04]  /*0990*/  @P3 LDG.E R20, desc[UR12][R14.64+0x4] ;  /* 0x0000040c0e143981 */ /* 0x000ee8000c1e1900 */
[----:B------:R-:W3:Y:S04]  /*09a0*/  @P3 LDG.E R19, desc[UR12][R12.64+0x4] ;  /* 0x0000040c0c133981 */ /* 0x000ee8000c1e1900 */
[----:B------:R-:W4:Y:S04]  /*09b0*/  @P4 LDG.E R22, desc[UR12][R14.64+0x8] ;  /* 0x0000080c0e164981 */ /* 0x000f28000c1e1900 */
[----:B------:R-:W4:Y:S04]  /*09c0*/  @P4 LDG.E R21, desc[UR12][R12.64+0x8] ;  /* 0x0000080c0c154981 */ /* 0x000f28000c1e1900 */
[----:B------:R-:W5:Y:S04]  /*09d0*/  @P5 LDG.E R24, desc[UR12][R14.64+0xc] ;  /* 0x00000c0c0e185981 */ /* 0x000f68000c1e1900 */
[----:B------:R-:W5:Y:S01]  /*09e0*/  @P5 LDG.E R23, desc[UR12][R12.64+0xc] ;  /* 0x00000c0c0c175981 */ /* 0x000f62000c1e1900 */
[----:B------:R-:W-:Y:S01]  /*09f0*/  IADD3 R11, PT, PT, R11, 0x4, RZ ;  /* 0x000000040b0b7810 */ /* 0x000fe20007ffe0ff */
[----:B--2---:R-:W-:-:S04]  /*0a00*/  @P2 FFMA R7, R18, R17, R7 ;  /* 0x0000001112072223 */ /* 0x004fc80000000007 */
[----:B---3--:R-:W-:-:S04]  /*0a10*/  @P3 FFMA R7, R20, R19, R7 ;  /* 0x0000001314073223 */ /* 0x008fc80000000007 */
[----:B----4-:R-:W-:-:S04]  /*0a20*/  @P4 FFMA R7, R22, R21, R7 ;  /* 0x0000001516074223 */ /* 0x010fc80000000007 */
[----:B-----5:R-:W-:-:S07]  /*0a30*/  @P5 FFMA R7, R24, R23, R7 ;  /* 0x0000001718075223 */ /* 0x020fce0000000007 */
.L_x_4:
[----:B------:R-:W-:Y:S05]  /*0a40*/  BRA.U !UP2, `(.L_x_3) ;  /* 0x000000010aa87547 */ /* 0x000fea000b800000 */
[----:B------:R-:W-:Y:S01]  /*0a50*/  UISETP.NE.AND UP1, UPT, UR10, 0x1, UPT ;  /* 0x000000010a00788c */ /* 0x000fe2000bf25270 */
[----:B------:R-:W-:-:S04]  /*0a60*/  LOP3.LUT R12, R9, 0x1, RZ, 0xc0, !PT ;  /* 0x00000001090c7812 */ /* 0x000fc800078ec0ff */
[----:B------:R-:W-:-:S04]  /*0a70*/  ISETP.NE.U32.AND P4, PT, R12, 0x1, PT ;  /* 0x000000010c00780c */ /* 0x000fc80003f85070 */
[----:B------:R-:W-:Y:S09]  /*0a80*/  BRA.U !UP1, `(.L_x_5) ;  /* 0x0000000109547547 */ /* 0x000ff2000b800000 */
[----:B------:R-:W0:Y:S01]  /*0a90*/  LDC.64 R14, c[0x0][0x380] ;  /* 0x0000e000ff0e7b82 */ /* 0x000e220000000a00 */
[--C-:B------:R-:W-:Y:S02]  /*0aa0*/  IMAD.IADD R17, R6, 0x1, R11.reuse ;  /* 0x0000000106117824 */ /* 0x100fe400078e020b */
[----:B------:R-:W-:Y:S02]  /*0ab0*/  IMAD R19, R8, R9, R11 ;  /* 0x0000000908137224 */ /* 0x000fe400078e020b */
[C---:B------:R-:W-:Y:S01]  /*0ac0*/  VIADD R18, R17.reuse, 0x1 ;  /* 0x0000000111127836 */ /* 0x040fe20000000000 */
[----:B------:R-:W-:Y:S02]  /*0ad0*/  ISETP.GE.AND P2, PT, R17, UR6, PT ;  /* 0x0000000611007c0c */ /* 0x000fe4000bf46270 */
[----:B------:R-:W1:Y:S02]  /*0ae0*/  LDC.64 R12, c[0x0][0x388] ;  /* 0x0000e200ff0c7b82 */ /* 0x000e640000000a00 */
[----:B------:R-:W-:-:S02]  /*0af0*/  ISETP.GE.AND P3, PT, R18, UR6, PT ;  /* 0x0000000612007c0c */ /* 0x000fc4000bf66270 */
[----:B------:R-:W-:Y:S01]  /*0b00*/  ISETP.GT.AND P2, PT, R17, -0x1, !P2 ;  /* 0xffffffff1100780c */ /* 0x000fe20005744270 */
[----:B------:R-:W-:Y:S01]  /*0b10*/  IMAD R17, R10, UR6, R17 ;  /* 0x000000060a117c24 */ /* 0x000fe2000f8e0211 */
[----:B------:R-:W-:Y:S02]  /*0b20*/  ISETP.GT.AND P3, PT, R18, -0x1, !P3 ;  /* 0xffffffff1200780c */ /* 0x000fe40005f64270 */
[----:B------:R-:W-:Y:S02]  /*0b30*/  PLOP3.LUT P2, PT, P1, P2, PT, 0x80, 0x8 ;  /* 0x000000000008781c */ /* 0x000fe40000f45070 */
[----:B------:R-:W-:Y:S01]  /*0b40*/  PLOP3.LUT P3, PT, P1, P3, PT, 0x80, 0x8 ;  /* 0x000000000008781c */ /* 0x000fe20000f67070 */
[----:B0-----:R-:W-:-:S10]  /*0b50*/  IMAD.WIDE R14, R17, 0x4, R14 ;  /* 0x00000004110e7825 */ /* 0x001fd400078e020e */
[----:B------:R-:W2:Y:S01]  /*0b60*/  @P2 LDG.E R18, desc[UR12][R14.64] ;  /* 0x0000000c0e122981 */ /* 0x000ea2000c1e1900 */
[----:B-1----:R-:W-:-:S03]  /*0b70*/  IMAD.WIDE R12, R19, 0x4, R12 ;  /* 0x00000004130c7825 */ /* 0x002fc600078e020c */
[----:B------:R-:W3:Y:S04]  /*0b80*/  @P3 LDG.E R20, desc[UR12][R14.64+0x4] ;  /* 0x0000040c0e143981 */ /* 0x000ee8000c1e1900 */
[----:B------:R-:W2:Y:S04]  /*0b90*/  @P2 LDG.E R17, desc[UR12][R12.64] ;  /* 0x0000000c0c112981 */ /* 0x000ea8000c1e1900 */
[----:B------:R-:W3:Y:S01]  /*0ba0*/  @P3 LDG.E R19, desc[UR12][R12.64+0x4] ;  /* 0x0000040c0c133981 */ /* 0x000ee2000c1e1900 */
[----:B------:R-:W-:Y:S01]  /*0bb0*/  IADD3 R11, PT, PT, R11, 0x2, RZ ;  /* 0x000000020b0b7810 */ /* 0x000fe20007ffe0ff */
[----:B--2---:R-:W-:-:S04]  /*0bc0*/  @P2 FFMA R7, R18, R17, R7 ;  /* 0x0000001112072223 */ /* 0x004fc80000000007 */
[----:B---3--:R-:W-:-:S07]  /*0bd0*/  @P3 FFMA R7, R20, R19, R7 ;  /* 0x0000001314073223 */ /* 0x008fce0000000007 */
.L_x_5:
[----:B------:R-:W-:Y:S05]  /*0be0*/  @P4 BRA `(.L_x_3) ;  /* 0x0000000000404947 */ /* 0x000fea0003800000 */
[----:B------:R-:W-:Y:S01]  /*0bf0*/  IMAD.IADD R17, R6, 0x1, R11 ;  /* 0x0000000106117824 */ /* 0x000fe200078e020b */
[----:B------:R-:W-:Y:S04]  /*0c00*/  BSSY.RECONVERGENT B0, `(.L_x_3) ;  /* 0x000000e000007945 */ /* 0x000fe80003800200 */
[----:B------:R-:W-:-:S04]  /*0c10*/  ISETP.GE.AND P2, PT, R17, UR6, PT ;  /* 0x0000000611007c0c */ /* 0x000fc8000bf46270 */
[----:B------:R-:W-:-:S04]  /*0c20*/  ISETP.GT.AND P2, PT, R17, -0x1, !P2 ;  /* 0xffffffff1100780c */ /* 0x000fc80005744270 */
[----:B------:R-:W-:-:S13]  /*0c30*/  PLOP3.LUT P2, PT, P1, P2, PT, 0x80, 0x8 ;  /* 0x000000000008781c */ /* 0x000fda0000f45070 */
[----:B------:R-:W-:Y:S05]  /*0c40*/  @!P2 BRA `(.L_x_6) ;  /* 0x000000000024a947 */ /* 0x000fea0003800000 */
[----:B------:R-:W0:Y:S01]  /*0c50*/  LDC.64 R14, c[0x0][0x380] ;  /* 0x0000e000ff0e7b82 */ /* 0x000e220000000a00 */
[----:B------:R-:W-:Y:S02]  /*0c60*/  IMAD R17, R10, UR6, R17 ;  /* 0x000000060a117c24 */ /* 0x000fe4000f8e0211 */
[----:B------:R-:W-:-:S05]  /*0c70*/  IMAD R9, R8, R9, R11 ;  /* 0x0000000908097224 */ /* 0x000fca00078e020b */
[----:B------:R-:W1:Y:S01]  /*0c80*/  LDC.64 R12, c[0x0][0x388] ;  /* 0x0000e200ff0c7b82 */ /* 0x000e620000000a00 */
[----:B0-----:R-:W-:-:S06]  /*0c90*/  IMAD.WIDE R14, R17, 0x4, R14 ;  /* 0x00000004110e7825 */ /* 0x001fcc00078e020e */
[----:B------:R-:W2:Y:S01]  /*0ca0*/  LDG.E R14, desc[UR12][R14.64] ;  /* 0x0000000c0e0e7981 */ /* 0x000ea2000c1e1900 */
[----:B-1----:R-:W-:-:S06]  /*0cb0*/  IMAD.WIDE R12, R9, 0x4, R12 ;  /* 0x00000004090c7825 */ /* 0x002fcc00078e020c */
[----:B------:R-:W2:Y:S02]  /*0cc0*/  LDG.E R12, desc[UR12][R12.64] ;  /* 0x0000000c0c0c7981 */ /* 0x000ea4000c1e1900 */
[----:B--2---:R-:W-:-:S07]  /*0cd0*/  FFMA R7, R14, R12, R7 ;  /* 0x0000000c0e077223 */ /* 0x004fce0000000007 */
.L_x_6:
[----:B------:R-:W-:Y:S05]  /*0ce0*/  BSYNC.RECONVERGENT B0 ;  /* 0x0000000000007941 */ /* 0x000fea0003800200 */
.L_x_3:
[----:B------:R-:W-:Y:S05]  /*0cf0*/  @P6 BRA `(.L_x_7) ;  /* 0xfffffff400606947 */ /* 0x000fea000383ffff */
[----:B------:R-:W-:Y:S05]  /*0d00*/  BRA.U UP0, `(.L_x_8) ;  /* 0xfffffff5003c7547 */ /* 0x000fea000b83ffff */
.L_x_0:
[----:B------:R-:W0:Y:S01]  /*0d10*/  LDC.64 R4, c[0x0][0x390] ;  /* 0x0000e400ff047b82 */ /* 0x000e220000000a00 */
[----:B------:R-:W-:-:S04]  /*0d20*/  IMAD R3, R0, UR6, R3 ;  /* 0x0000000600037c24 */ /* 0x000fc8000f8e0203 */
[----:B------:R-:W-:-:S04]  /*0d30*/  IMAD R3, R3, UR6, R2 ;  /* 0x0000000603037c24 */ /* 0x000fc8000f8e0202 */
[----:B0-----:R-:W-:-:S05]  /*0d40*/  IMAD.WIDE R2, R3, 0x4, R4 ;  /* 0x0000000403027825 */ /* 0x001fca00078e0204 */
[----:B------:R-:W-:Y:S01]  /*0d50*/  STG.E desc[UR12][R2.64], R7 ;  /* 0x0000000702007986 */ /* 0x000fe2000c10190c */
[----:B------:R-:W-:Y:S05]  /*0d60*/  EXIT ;  /* 0x000000000000794d */ /* 0x000fea0003800000 */
.L_x_9:
[----:B------:R-:W-:-:S00]  /*0d70*/  BRA `(.L_x_9) ;  /* 0xfffffffc00fc7947 */ /* 0x000fc0000383ffff */
[----:B------:R-:W-:-:S00]  /*0d80*/  NOP ;  /* 0x0000000000007918 */ /* 0x000fc00000000000 */
[----:B------:R-:W-:-:S00]  /*0d90*/  NOP ;  /* 0x0000000000007918 */ /* 0x000fc00000000000 */
[----:B------:R-:W-:-:S00]  /*0da0*/  NOP ;  /* 0x0000000000007918 */ /* 0x000fc00000000000 */
[----:B------:R-:W-:-:S00]  /*0db0*/  NOP ;  /* 0x0000000000007918 */ /* 0x000fc00000000000 */
[----:B------:R-:W-:-:S00]  /*0dc0*/  NOP ;  /* 0x0000000000007918 */ /* 0x000fc00000000000 */
[----:B------:R-:W-:-:S00]  /*0dd0*/  NOP ;  /* 0x0000000000007918 */ /* 0x000fc00000000000 */
[----:B------:R-:W-:-:S00]  /*0de0*/  NOP ;  /* 0x0000000000007918 */ /* 0x000fc00000000000 */
[----:B------:R-:W-:-:S00]  /*0df0*/  NOP ;  /* 0x0000000000007918 */ /* 0x000fc00000000000 */
.L_x_12:


//--------------------- .text._Z16initializeFilterPfi --------------------------
	.section	.text._Z16initializeFilterPfi,"ax",@progbits
	.align	128
        .global         _Z16initializeFilterPfi
        .type           _Z16initializeFilterPfi,@function
        .size           _Z16initializeFilterPfi,(.L_x_13 - _Z16initializeFilterPfi)
        .other          _Z16initializeFilterPfi,@"STO_CUDA_ENTRY STV_DEFAULT"
_Z16initializeFilterPfi:
.text._Z16initializeFilterPfi:
[----:B------:R-:W-:Y:S01]  /*0000*/  LDC R1, c[0x0][0x37c] ;  /* 0x0000df00ff017b82 */ /* 0x000fe20000000800 */
[----:B------:R-:W0:Y:S07]  /*0010*/  S2R R3, SR_TID.X ;  /* 0x0000000000037919 */ /* 0x000e2e0000002100 */
[----:B------:R-:W0:Y:S01]  /*0020*/  LDC R0, c[0x0][0x360] ;  /* 0x0000d800ff007b82 */ /* 0x000e220000000800 */
[----:B------:R-:W1:Y:S01]  /*0030*/  LDCU UR7, c[0x0][0x388] ;  /* 0x00007100ff0777ac */ /* 0x000e620008000800 */
[----:B------:R-:W2:Y:S01]  /*0040*/  S2R R2, SR_TID.Y ;  /* 0x0000000000027919 */ /* 0x000ea20000002200 */
[----:B------:R-:W3:Y:S05]  /*0050*/  S2R R7, SR_TID.Z ;  /* 0x0000000000077919 */ /* 0x000eea0000002300 */
[----:B------:R-:W2:Y:S08]  /*0060*/  LDC R5, c[0x0][0x364] ;  /* 0x0000d900ff057b82 */ /* 0x000eb00000000800 */
[----:B------:R-:W0:Y:S08]  /*0070*/  S2UR UR4, SR_CTAID.X ;  /* 0x00000000000479c3 */ /* 0x000e300000002500 */
[----:B------:R-:W2:Y:S08]  /*0080*/  S2UR UR5, SR_CTAID.Y ;  /* 0x00000000000579c3 */ /* 0x000eb00000002600 */
[----:B------:R-:W3:Y:S08]  /*0090*/  S2UR UR6, SR_CTAID.Z ;  /* 0x00000000000679c3 */ /* 0x000ef00000002700 */
[----:B------:R-:W3:Y:S01]  /*00a0*/  LDC R4, c[0x0][0x368] ;  /* 0x0000da00ff047b82 */ /* 0x000ee20000000800 */
[----:B0-----:R-:W-:-:S02]  /*00b0*/  IMAD R0, R0, UR4, R3 ;  /* 0x0000000400007c24 */ /* 0x001fc4000f8e0203 */
[----:B--2---:R-:W-:Y:S02]  /*00c0*/  IMAD R5, R5, UR5, R2 ;  /* 0x0000000505057c24 */ /* 0x004fe4000f8e0202 */
[----:B---3--:R-:W-:-:S05]  /*00d0*/  IMAD R4, R4, UR6, R7 ;  /* 0x0000000604047c24 */ /* 0x008fca000f8e0207 */
[----:B------:R-:W-:-:S04]  /*00e0*/  VIMNMX3 R2, R0, R5, R4, !PT ;  /* 0x000000050002720f */ /* 0x000fc80007800104 */
[----:B-1----:R-:W-:-:S13]  /*00f0*/  ISETP.GE.AND P0, PT, R2, UR7, PT ;  /* 0x0000000702007c0c */ /* 0x002fda000bf06270 */
[----:B------:R-:W-:Y:S05]  /*0100*/  @P0 EXIT ;  /* 0x000000000000094d */ /* 0x000fea0003800000 */
[----:B------:R-:W-:Y:S01]  /*0110*/  LOP3.LUT R2, RZ, R5, RZ, 0x33, !PT ;  /* 0x00000005ff027212 */ /* 0x000fe200078e33ff */
[----:B------:R-:W0:Y:S03]  /*0120*/  LDCU.64 UR4, c[0x0][0x358] ;  /* 0x00006b00ff0477ac */ /* 0x000e260008000a00 */
[----:B------:R-:W-:-:S04]  /*0130*/  IADD3 R3, PT, PT, R2, UR7, RZ ;  /* 0x0000000702037c10 */ /* 0x000fc8000fffe0ff */
[----:B------:R-:W-:-:S04]  /*0140*/  ISETP.NE.AND P0, PT, R0, R3, PT ;  /* 0x000000030000720c */ /* 0x000fc80003f05270 */
[----:B------:R-:W-:Y:S01]  /*0150*/  ISETP.NE.AND P0, PT, R0, R5, P0 ;  /* 0x000000050000720c */ /* 0x000fe20000705270 */
[----:B------:R-:W-:-:S04]  /*0160*/  IMAD R5, R4, UR7, R5 ;  /* 0x0000000704057c24 */ /* 0x000fc8000f8e0205 */
[----:B------:R-:W-:-:S08]  /*0170*/  IMAD R5, R5, UR7, R0 ;  /* 0x0000000705057c24 */ /* 0x000fd0000f8e0200 */
[----:B------:R-:W1:Y:S01]  /*0180*/  @!P0 LDC.64 R2, c[0x0][0x380] ;  /* 0x0000e000ff028b82 */ /* 0x000e620000000a00 */
[----:B------:R-:W-:Y:S01]  /*0190*/  @!P0 MOV R7, 0x3f800000 ;  /* 0x3f80000000078802 */ /* 0x000fe20000000f00 */
[----:B-1----:R-:W-:-:S05]  /*01a0*/  @!P0 IMAD.WIDE R2, R5, 0x4, R2 ;  /* 0x0000000405028825 */ /* 0x002fca00078e0202 */
[----:B0-----:R0:W-:Y:S01]  /*01b0*/  @!P0 STG.E desc[UR4][R2.64], R7 ;  /* 0x0000000702008986 */ /* 0x0011e2000c101904 */
[----:B------:R-:W-:Y:S05]  /*01c0*/  @!P0 EXIT ;  /* 0x000000000000894d */ /* 0x000fea0003800000 */
[----:B0-----:R-:W0:Y:S02]  /*01d0*/  LDC.64 R2, c[0x0][0x380] ;  /* 0x0000e000ff027b82 */ /* 0x001e240000000a00 */
[----:B0-----:R-:W-:-:S05]  /*01e0*/  IMAD.WIDE R2, R5, 0x4, R2 ;  /* 0x0000000405027825 */ /* 0x001fca00078e0202 */
[----:B------:R-:W-:Y:S01]  /*01f0*/  STG.E desc[UR4][R2.64], RZ ;  /* 0x000000ff02007986 */ /* 0x000fe2000c101904 */
[----:B------:R-:W-:Y:S05]  /*0200*/  EXIT ;  /* 0x000000000000794d */ /* 0x000fea0003800000 */
.L_x_10:
        /* <DEDUP_REMOVED lines=15> */
.L_x_13:


//--------------------- .text._Z16initializeMatrixPfi --------------------------
	.section	.text._Z16initializeMatrixPfi,"ax",@progbits
	.align	128
        .global         _Z16initializeMatrixPfi
        .type           _Z16initializeMatrixPfi,@function
        .size           _Z16initializeMatrixPfi,(.L_x_14 - _Z16initializeMatrixPfi)
        .other          _Z16initializeMatrixPfi,@"STO_CUDA_ENTRY STV_DEFAULT"
_Z16initializeMatrixPfi:
.text._Z16initializeMatrixPfi:
[----:B------:R-:W-:Y:S01]  /*0000*/  LDC R1, c[0x0][0x37c] ;  /* 0x0000df00ff017b82 */ /* 0x000fe20000000800 */
[----:B------:R-:W0:Y:S07]  /*0010*/  S2R R3, SR_TID.X ;  /* 0x0000000000037919 */ /* 0x000e2e0000002100 */
[----:B------:R-:W0:Y:S01]  /*0020*/  S2UR UR4, SR_CTAID.X ;  /* 0x00000000000479c3 */ /* 0x000e220000002500 */
[----:B------:R-:W1:Y:S01]  /*0030*/  LDCU UR7, c[0x0][0x388] ;  /* 0x00007100ff0777ac */ /* 0x000e620008000800 */
[----:B------:R-:W2:Y:S01]  /*0040*/  S2R R5, SR_TID.Y ;  /* 0x0000000000057919 */ /* 0x000ea20000002200 */
[----:B------:R-:W3:Y:S05]  /*0050*/  S2R R7, SR_TID.Z ;  /* 0x0000000000077919 */ /* 0x000eea0000002300 */
[----:B------:R-:W0:Y:S08]  /*0060*/  LDC R0, c[0x0][0x360] ;  /* 0x0000d800ff007b82 */ /* 0x000e300000000800 */
[----:B------:R-:W2:Y:S08]  /*0070*/  S2UR UR5, SR_CTAID.Y ;  /* 0x00000000000579c3 */ /* 0x000eb00000002600 */
[----:B------:R-:W2:Y:S08]  /*0080*/  LDC R2, c[0x0][0x364] ;  /* 0x0000d900ff027b82 */ /* 0x000eb00000000800 */
[----:B------:R-:W3:Y:S01]  /*0090*/  S2UR UR6, SR_CTAID.Z ;  /* 0x00000000000679c3 */ /* 0x000ee20000002700 */
[----:B0-----:R-:W-:-:S07]  /*00a0*/  IMAD R0, R0, UR4, R3 ;  /* 0x0000000400007c24 */ /* 0x001fce000f8e0203 */
[----:B------:R-:W3:Y:S01]  /*00b0*/  LDC R4, c[0x0][0x368] ;  /* 0x0000da00ff047b82 */ /* 0x000ee20000000800 */
[----:B--2---:R-:W-:Y:S02]  /*00c0*/  IMAD R3, R2, UR5, R5 ;  /* 0x0000000502037c24 */ /* 0x004fe4000f8e0205 */
[----:B---3--:R-:W-:-:S05]  /*00d0*/  IMAD R2, R4, UR6, R7 ;  /* 0x0000000604027c24 */ /* 0x008fca000f8e0207 */
[----:B------:R-:W-:-:S04]  /*00e0*/  VIMNMX3 R4, R0, R3, R2, !PT ;  /* 0x000000030004720f */ /* 0x000fc80007800102 */
[----:B-1----:R-:W-:-:S13]  /*00f0*/  ISETP.GE.AND P0, PT, R4, UR7, PT ;  /* 0x0000000704007c0c */ /* 0x002fda000bf06270 */
[----:B------:R-:W-:Y:S05]  /*0100*/  @P0 EXIT ;  /* 0x000000000000094d */ /* 0x000fea0003800000 */
[----:B------:R-:W-:Y:S01]  /*0110*/  IMAD R3, R2, UR7, R3 ;  /* 0x0000000702037c24 */ /* 0x000fe2000f8e0203 */
[----:B------:R-:W0:Y:S03]  /*0120*/  LDCU.64 UR4, c[0x0][0x358] ;  /* 0x00006b00ff0477ac */ /* 0x000e260008000a00 */
[----:B------:R-:W-:-:S04]  /*0130*/  IMAD R0, R3, UR7, R0 ;  /* 0x0000000703007c24 */ /* 0x000fc8000f8e0200 */
[----:B------:R-:W-:Y:S01]  /*0140*/  IMAD.WIDE.U32 R2, R0, -0x326172a9, RZ ;  /* 0xcd9e8d5700027825 */ /* 0x000fe200078e00ff */
[----:B------:R-:W-:-:S05]  /*0150*/  SHF.R.S32.HI R4, RZ, 0x1f, R0 ;  /* 0x0000001fff047819 */ /* 0x000fca0000011400 */
[----:B------:R-:W-:-:S05]  /*0160*/  IMAD.WIDE.U32 R4, R4, -0x326172a9, RZ ;  /* 0xcd9e8d5704047825 */ /* 0x000fca00078e00ff */
[----:B------:R-:W-:Y:S01]  /*0170*/  LOP3.LUT R6, R2, 0x9e3779b9, R5, 0x96, !PT ;  /* 0x9e3779b902067812 */ /* 0x000fe200078e9605 */
[----:B------:R-:W-:-:S04]  /*0180*/  IMAD.WIDE.U32 R2, R3, -0x2daee0ad, RZ ;  /* 0xd2511f5303027825 */ /* 0x000fc800078e00ff */
[----:B------:R-:W-:Y:S01]  /*0190*/  IMAD.WIDE.U32 R6, R6, -0x2daee0ad, RZ ;  /* 0xd2511f5306067825 */ /* 0x000fe200078e00ff */
[----:B------:R-:W-:-:S04]  /*01a0*/  LOP3.LUT R3, R3, 0xbb67ae85, RZ, 0x3c, !PT ;  /* 0xbb67ae8503037812 */ /* 0x000fc800078e3cff */
[----:B------:R-:W-:Y:S01]  /*01b0*/  LOP3.LUT R8, R2, 0x76cf5d0a, R7, 0x96, !PT ;  /* 0x76cf5d0a02087812 */ /* 0x000fe200078e9607 */
[----:B------:R-:W-:-:S04]  /*01c0*/  IMAD.WIDE.U32 R2, R3, -0x326172a9, RZ ;  /* 0xcd9e8d5703027825 */ /* 0x000fc800078e00ff */
[----:B------:R-:W-:Y:S01]  /*01d0*/  IMAD.WIDE.U32 R8, R8, -0x326172a9, RZ ;  /* 0xcd9e8d5708087825 */ /* 0x000fe200078e00ff */
[----:B------:R-:W-:-:S04]  /*01e0*/  LOP3.LUT R3, R4, 0x3c6ef372, R3, 0x96, !PT ;  /* 0x3c6ef37204037812 */ /* 0x000fc800078e9603 */
        /* <DEDUP_REMOVED lines=14> */
[----:B------:R-:W-:Y:S01]  /*02d0*/  IMAD.HI.U32 R5, R4, -0x326172a9, RZ ;  /* 0xcd9e8d5704057827 */ /* 0x000fe200078e00ff */
[----:B------:R-:W-:-:S04]  /*02e0*/  LOP3.LUT R3, R6, 0xb54cda56, R3, 0x96, !PT ;  /* 0xb54cda5606037812 */ /* 0x000fc800078e9603 */
[----:B------:R-:W-:Y:S01]  /*02f0*/  LOP3.LUT R6, R2, 0x5384540f, R5, 0x96, !PT ;  /* 0x5384540f02067812 */ /* 0x000fe200078e9605 */
[----:B------:R-:W-:Y:S01]  /*0300*/  IMAD.WIDE.U32 R2, R3, -0x2daee0ad, RZ ;  /* 0xd2511f5303027825 */ /* 0x000fe200078e00ff */
[----:B------:R-:W1:Y:S03]  /*0310*/  LDC.64 R4, c[0x0][0x380] ;  /* 0x0000e000ff047b82 */ /* 0x000e660000000a00 */
[----:B------:R-:W-:Y:S01]  /*0320*/  IMAD.HI.U32 R7, R6, -0x2daee0ad, RZ ;  /* 0xd2511f5306077827 */ /* 0x000fe200078e00ff */
[----:B------:R-:W-:-:S03]  /*0330*/  LOP3.LUT R8, R8, 0x1fd5c5a3, R3, 0x96, !PT ;  /* 0x1fd5c5a308087812 */ /* 0x000fc600078e9603 */
[----:B------:R-:W-:Y:S01]  /*0340*/  HFMA2 R6, -RZ, RZ, 0.1171875, 0 ;  /* 0x2f800000ff067431 */ /* 0x000fe200000001ff */
[----:B------:R-:W-:Y:S01]  /*0350*/  LOP3.LUT R7, R2, 0xdb3d7428, R7, 0x96, !PT ;  /* 0xdb3d742802077812 */ /* 0x000fe200078e9607 */
[----:B------:R-:W-:-:S04]  /*0360*/  IMAD R8, R8, -0x326172a9, RZ ;  /* 0xcd9e8d5708087824 */ /* 0x000fc800078e02ff */
[----:B------:R-:W-:-:S05]  /*0370*/  IMAD.HI.U32 R7, R7, -0x326172a9, RZ ;  /* 0xcd9e8d5707077827 */ /* 0x000fca00078e00ff */
[----:B------:R-:W-:-:S04]  /*0380*/  LOP3.LUT R7, R8, 0x8ff34781, R7, 0x96, !PT ;  /* 0x8ff3478108077812 */ /* 0x000fc800078e9607 */
[----:B------:R-:W-:Y:S01]  /*0390*/  I2FP.F32.U32 R7, R7 ;  /* 0x0000000700077245 */ /* 0x000fe20000201000 */
[----:B-1----:R-:W-:-:S04]  /*03a0*/  IMAD.WIDE R2, R0, 0x4, R4 ;  /* 0x0000000400027825 */ /* 0x002fc800078e0204 */
[----:B------:R-:W-:-:S05]  /*03b0*/  FFMA R7, R7, R6, 1.1641532182693481445e-10 ;  /* 0x2f00000007077423 */ /* 0x000fca0000000006 */
[----:B0-----:R-:W-:Y:S01]  /*03c0*/  STG.E desc[UR4][R2.64], R7 ;  /* 0x0000000702007986 */ /* 0x001fe2000c101904 */
[----:B------:R-:W-:Y:S05]  /*03d0*/  EXIT ;  /* 0x000000000000794d */ /* 0x000fea0003800000 */
.L_x_11:
        /* <DEDUP_REMOVED lines=10> */
.L_x_14:


//--------------------- .nv.global.init           --------------------------
	.section	.nv.global.init,"aw",@progbits
	.align	4
.nv.global.init:
	.type		mrg32k3aM1SubSeq,@object
	.size		mrg32k3aM1SubSeq,(mrg32k3aM2SubSeq - mrg32k3aM1SubSeq)
mrg32k3aM1SubSeq:
        /*0000*/ 	.byte	0x0b, 0xcc, 0xee, 0x04, 0x73, 0x29, 0x8b, 0x6f, 0xf6, 0x53, 0x03, 0xf6, 0x23, 0xf6, 0xea, 0xda
        /* <DEDUP_REMOVED lines=125> */
	.type		mrg32k3aM2SubSeq,@object
	.size		mrg32k3aM2SubSeq,(mrg32k3aM1 - mrg32k3aM2SubSeq)
mrg32k3aM2SubSeq:
        /* <DEDUP_REMOVED lines=126> */
	.type		mrg32k3aM1,@object
	.size		mrg32k3aM1,(mrg32k3aM1Seq - mrg32k3aM1)
mrg32k3aM1:
        /* <DEDUP_REMOVED lines=144> */
	.type		mrg32k3aM1Seq,@object
	.size		mrg32k3aM1Seq,(mrg32k3aM2 - mrg32k3aM1Seq)
mrg32k3aM1Seq:
        /* <DEDUP_REMOVED lines=144> */
	.type		mrg32k3aM2,@object
	.size		mrg32k3aM2,(mrg32k3aM2Seq - mrg32k3aM2)
mrg32k3aM2:
        /* <DEDUP_REMOVED lines=144> */
	.type		mrg32k3aM2Seq,@object
	.size		mrg32k3aM2Seq,(precalc_xorwow_matrix - mrg32k3aM2Seq)
mrg32k3aM2Seq:
        /* <DEDUP_REMOVED lines=144> */
	.type		precalc_xorwow_matrix,@object
	.size		precalc_xorwow_matrix,(precalc_xorwow_offset_matrix - precalc_xorwow_matrix)
precalc_xorwow_matrix:
        /* <DEDUP_REMOVED lines=6400> */
	.type		precalc_xorwow_offset_matrix,@object
	.size		precalc_xorwow_offset_matrix,(.L_1 - precalc_xorwow_offset_matrix)
precalc_xorwow_offset_matrix:
        /* <DEDUP_REMOVED lines=6400> */
.L_1:


//--------------------- .nv.shared.reserved.0     --------------------------
	.section	.nv.shared.reserved.0,"aw",@nobits
	.weak		__nv_reservedSMEM_offset_0_alias
	.size		__nv_reservedSMEM_offset_0_alias, 0, 64
	.other		__nv_reservedSMEM_offset_0_alias,@"STO_CUDA_RESERVED_SHARED STV_DEFAULT"
__nv_reservedSMEM_offset_0_alias:
	.zero		0
	.zero		64


//--------------------- .nv.constant0._Z19convolutionParallelPfS_S_ii --------------------------
	.section	.nv.constant0._Z19convolutionParallelPfS_S_ii,"a",@progbits
	.sectionflags	@""
	.align	4
.nv.constant0._Z19convolutionParallelPfS_S_ii:
	.zero		928


//--------------------- .nv.constant0._Z16initializeFilterPfi --------------------------
	.section	.nv.constant0._Z16initializeFilterPfi,"a",@progbits
	.sectionflags	@""
	.align	4
.nv.constant0._Z16initializeFilterPfi:
	.zero		908


//--------------------- .nv.constant0._Z16initializeMatrixPfi --------------------------
	.section	.nv.constant0._Z16initializeMatrixPfi,"a",@progbits
	.sectionflags	@""
	.align	4
.nv.constant0._Z16initializeMatrixPfi:
	.zero		908


//--------------------- SYMBOLS --------------------------

	.type		.nv.reservedSmem.offset0,@object
	.size		.nv.reservedSmem.offset0,0x4
